//
// Generated by NVIDIA NVVM Compiler
//
// Compiler Build ID: CL-36424714
// Cuda compilation tools, release 13.0, V13.0.88
// Based on NVVM 20.0.0
//

.version 9.0
.target sm_100
.address_size 64

	// .globl	_Z13cuda_rms_normPfS_i

.visible .entry _Z13cuda_rms_normPfS_i(
	.param .u64 .ptr .align 1 _Z13cuda_rms_normPfS_i_param_0,
	.param .u64 .ptr .align 1 _Z13cuda_rms_normPfS_i_param_1,
	.param .u32 _Z13cuda_rms_normPfS_i_param_2
)
{
	.reg .pred 	%p<20>;
	.reg .b32 	%r<68>;
	.reg .b32 	%f<146>;
	.reg .b64 	%rd<28>;

	ld.param.u64 	%rd6, [_Z13cuda_rms_normPfS_i_param_0];
	ld.param.u64 	%rd7, [_Z13cuda_rms_normPfS_i_param_1];
	ld.param.u32 	%r44, [_Z13cuda_rms_normPfS_i_param_2];
	cvta.to.global.u64 	%rd1, %rd7;
	cvta.to.global.u64 	%rd2, %rd6;
	mov.u32 	%r45, %ctaid.x;
	mov.u32 	%r46, %ntid.x;
	mov.u32 	%r47, %tid.x;
	mad.lo.s32 	%r1, %r45, %r46, %r47;
	setp.ge.s32 	%p1, %r1, %r44;
	@%p1 bra 	$L__BB0_27;
	setp.lt.s32 	%p2, %r44, 1;
	mov.f32 	%f145, 0f00000000;
	@%p2 bra 	$L__BB0_14;
	mul.lo.s32 	%r2, %r44, %r1;
	and.b32  	%r3, %r44, 15;
	setp.lt.u32 	%p3, %r44, 16;
	mov.f32 	%f145, 0f00000000;
	mov.b32 	%r57, 0;
	@%p3 bra 	$L__BB0_5;
	and.b32  	%r57, %r44, 2147483632;
	neg.s32 	%r55, %r57;
	add.s64 	%rd3, %rd2, 32;
	mov.f32 	%f145, 0f00000000;
	mov.u32 	%r54, %r2;
$L__BB0_4:
	.pragma "nounroll";
	mul.wide.s32 	%rd8, %r54, 4;
	add.s64 	%rd9, %rd3, %rd8;
	ld.global.f32 	%f19, [%rd9+-32];
	fma.rn.f32 	%f20, %f19, %f19, %f145;
	ld.global.f32 	%f21, [%rd9+-28];
	fma.rn.f32 	%f22, %f21, %f21, %f20;
	ld.global.f32 	%f23, [%rd9+-24];
	fma.rn.f32 	%f24, %f23, %f23, %f22;
	ld.global.f32 	%f25, [%rd9+-20];
	fma.rn.f32 	%f26, %f25, %f25, %f24;
	ld.global.f32 	%f27, [%rd9+-16];
	fma.rn.f32 	%f28, %f27, %f27, %f26;
	ld.global.f32 	%f29, [%rd9+-12];
	fma.rn.f32 	%f30, %f29, %f29, %f28;
	ld.global.f32 	%f31, [%rd9+-8];
	fma.rn.f32 	%f32, %f31, %f31, %f30;
	ld.global.f32 	%f33, [%rd9+-4];
	fma.rn.f32 	%f34, %f33, %f33, %f32;
	ld.global.f32 	%f35, [%rd9];
	fma.rn.f32 	%f36, %f35, %f35, %f34;
	ld.global.f32 	%f37, [%rd9+4];
	fma.rn.f32 	%f38, %f37, %f37, %f36;
	ld.global.f32 	%f39, [%rd9+8];
	fma.rn.f32 	%f40, %f39, %f39, %f38;
	ld.global.f32 	%f41, [%rd9+12];
	fma.rn.f32 	%f42, %f41, %f41, %f40;
	ld.global.f32 	%f43, [%rd9+16];
	fma.rn.f32 	%f44, %f43, %f43, %f42;
	ld.global.f32 	%f45, [%rd9+20];
	fma.rn.f32 	%f46, %f45, %f45, %f44;
	ld.global.f32 	%f47, [%rd9+24];
	fma.rn.f32 	%f48, %f47, %f47, %f46;
	ld.global.f32 	%f49, [%rd9+28];
	fma.rn.f32 	%f145, %f49, %f49, %f48;
	add.s32 	%r55, %r55, 16;
	add.s32 	%r54, %r54, 16;
	setp.ne.s32 	%p4, %r55, 0;
	@%p4 bra 	$L__BB0_4;
$L__BB0_5:
	setp.eq.s32 	%p5, %r3, 0;
	@%p5 bra 	$L__BB0_14;
	and.b32  	%r11, %r44, 7;
	setp.lt.u32 	%p6, %r3, 8;
	@%p6 bra 	$L__BB0_8;
	add.s32 	%r49, %r57, %r2;
	mul.wide.s32 	%rd10, %r49, 4;
	add.s64 	%rd11, %rd2, %rd10;
	ld.global.f32 	%f51, [%rd11];
	fma.rn.f32 	%f52, %f51, %f51, %f145;
	ld.global.f32 	%f53, [%rd11+4];
	fma.rn.f32 	%f54, %f53, %f53, %f52;
	ld.global.f32 	%f55, [%rd11+8];
	fma.rn.f32 	%f56, %f55, %f55, %f54;
	ld.global.f32 	%f57, [%rd11+12];
	fma.rn.f32 	%f58, %f57, %f57, %f56;
	ld.global.f32 	%f59, [%rd11+16];
	fma.rn.f32 	%f60, %f59, %f59, %f58;
	ld.global.f32 	%f61, [%rd11+20];
	fma.rn.f32 	%f62, %f61, %f61, %f60;
	ld.global.f32 	%f63, [%rd11+24];
	fma.rn.f32 	%f64, %f63, %f63, %f62;
	ld.global.f32 	%f65, [%rd11+28];
	fma.rn.f32 	%f145, %f65, %f65, %f64;
	add.s32 	%r57, %r57, 8;
$L__BB0_8:
	setp.eq.s32 	%p7, %r11, 0;
	@%p7 bra 	$L__BB0_14;
	and.b32  	%r14, %r44, 3;
	setp.lt.u32 	%p8, %r11, 4;
	@%p8 bra 	$L__BB0_11;
	add.s32 	%r50, %r57, %r2;
	mul.wide.s32 	%rd12, %r50, 4;
	add.s64 	%rd13, %rd2, %rd12;
	ld.global.f32 	%f67, [%rd13];
	fma.rn.f32 	%f68, %f67, %f67, %f145;
	ld.global.f32 	%f69, [%rd13+4];
	fma.rn.f32 	%f70, %f69, %f69, %f68;
	ld.global.f32 	%f71, [%rd13+8];
	fma.rn.f32 	%f72, %f71, %f71, %f70;
	ld.global.f32 	%f73, [%rd13+12];
	fma.rn.f32 	%f145, %f73, %f73, %f72;
	add.s32 	%r57, %r57, 4;
$L__BB0_11:
	setp.eq.s32 	%p9, %r14, 0;
	@%p9 bra 	$L__BB0_14;
	add.s32 	%r60, %r57, %r2;
	neg.s32 	%r59, %r14;
$L__BB0_13:
	.pragma "nounroll";
	mul.wide.s32 	%rd14, %r60, 4;
	add.s64 	%rd15, %rd2, %rd14;
	ld.global.f32 	%f74, [%rd15];
	fma.rn.f32 	%f145, %f74, %f74, %f145;
	add.s32 	%r60, %r60, 1;
	add.s32 	%r59, %r59, 1;
	setp.ne.s32 	%p10, %r59, 0;
	@%p10 bra 	$L__BB0_13;
$L__BB0_14:
	setp.lt.s32 	%p11, %r44, 1;
	cvt.rn.f32.s32 	%f75, %r44;
	div.rn.f32 	%f76, %f145, %f75;
	add.f32 	%f77, %f76, 0f3727C5AC;
	sqrt.rn.f32 	%f78, %f77;
	rcp.rn.f32 	%f14, %f78;
	@%p11 bra 	$L__BB0_27;
	mul.lo.s32 	%r23, %r44, %r1;
	and.b32  	%r24, %r44, 15;
	setp.lt.u32 	%p12, %r44, 16;
	mov.b32 	%r64, 0;
	@%p12 bra 	$L__BB0_18;
	and.b32  	%r64, %r44, 2147483632;
	neg.s32 	%r62, %r64;
	add.s64 	%rd4, %rd2, 32;
	add.s64 	%rd5, %rd1, 32;
	mov.u32 	%r61, %r23;
$L__BB0_17:
	.pragma "nounroll";
	mul.wide.s32 	%rd16, %r61, 4;
	add.s64 	%rd17, %rd4, %rd16;
	add.s64 	%rd18, %rd5, %rd16;
	ld.global.f32 	%f79, [%rd17+-32];
	mul.f32 	%f80, %f14, %f79;
	st.global.f32 	[%rd18+-32], %f80;
	ld.global.f32 	%f81, [%rd17+-28];
	mul.f32 	%f82, %f14, %f81;
	st.global.f32 	[%rd18+-28], %f82;
	ld.global.f32 	%f83, [%rd17+-24];
	mul.f32 	%f84, %f14, %f83;
	st.global.f32 	[%rd18+-24], %f84;
	ld.global.f32 	%f85, [%rd17+-20];
	mul.f32 	%f86, %f14, %f85;
	st.global.f32 	[%rd18+-20], %f86;
	ld.global.f32 	%f87, [%rd17+-16];
	mul.f32 	%f88, %f14, %f87;
	st.global.f32 	[%rd18+-16], %f88;
	ld.global.f32 	%f89, [%rd17+-12];
	mul.f32 	%f90, %f14, %f89;
	st.global.f32 	[%rd18+-12], %f90;
	ld.global.f32 	%f91, [%rd17+-8];
	mul.f32 	%f92, %f14, %f91;
	st.global.f32 	[%rd18+-8], %f92;
	ld.global.f32 	%f93, [%rd17+-4];
	mul.f32 	%f94, %f14, %f93;
	st.global.f32 	[%rd18+-4], %f94;
	ld.global.f32 	%f95, [%rd17];
	mul.f32 	%f96, %f14, %f95;
	st.global.f32 	[%rd18], %f96;
	ld.global.f32 	%f97, [%rd17+4];
	mul.f32 	%f98, %f14, %f97;
	st.global.f32 	[%rd18+4], %f98;
	ld.global.f32 	%f99, [%rd17+8];
	mul.f32 	%f100, %f14, %f99;
	st.global.f32 	[%rd18+8], %f100;
	ld.global.f32 	%f101, [%rd17+12];
	mul.f32 	%f102, %f14, %f101;
	st.global.f32 	[%rd18+12], %f102;
	ld.global.f32 	%f103, [%rd17+16];
	mul.f32 	%f104, %f14, %f103;
	st.global.f32 	[%rd18+16], %f104;
	ld.global.f32 	%f105, [%rd17+20];
	mul.f32 	%f106, %f14, %f105;
	st.global.f32 	[%rd18+20], %f106;
	ld.global.f32 	%f107, [%rd17+24];
	mul.f32 	%f108, %f14, %f107;
	st.global.f32 	[%rd18+24], %f108;
	ld.global.f32 	%f109, [%rd17+28];
	mul.f32 	%f110, %f14, %f109;
	st.global.f32 	[%rd18+28], %f110;
	add.s32 	%r62, %r62, 16;
	add.s32 	%r61, %r61, 16;
	setp.ne.s32 	%p13, %r62, 0;
	@%p13 bra 	$L__BB0_17;
$L__BB0_18:
	setp.eq.s32 	%p14, %r24, 0;
	@%p14 bra 	$L__BB0_27;
	and.b32  	%r32, %r44, 7;
	setp.lt.u32 	%p15, %r24, 8;
	@%p15 bra 	$L__BB0_21;
	add.s32 	%r52, %r64, %r23;
	mul.wide.s32 	%rd19, %r52, 4;
	add.s64 	%rd20, %rd2, %rd19;
	ld.global.f32 	%f111, [%rd20];
	mul.f32 	%f112, %f14, %f111;
	add.s64 	%rd21, %rd1, %rd19;
	st.global.f32 	[%rd21], %f112;
	ld.global.f32 	%f113, [%rd20+4];
	mul.f32 	%f114, %f14, %f113;
	st.global.f32 	[%rd21+4], %f114;
	ld.global.f32 	%f115, [%rd20+8];
	mul.f32 	%f116, %f14, %f115;
	st.global.f32 	[%rd21+8], %f116;
	ld.global.f32 	%f117, [%rd20+12];
	mul.f32 	%f118, %f14, %f117;
	st.global.f32 	[%rd21+12], %f118;
	ld.global.f32 	%f119, [%rd20+16];
	mul.f32 	%f120, %f14, %f119;
	st.global.f32 	[%rd21+16], %f120;
	ld.global.f32 	%f121, [%rd20+20];
	mul.f32 	%f122, %f14, %f121;
	st.global.f32 	[%rd21+20], %f122;
	ld.global.f32 	%f123, [%rd20+24];
	mul.f32 	%f124, %f14, %f123;
	st.global.f32 	[%rd21+24], %f124;
	ld.global.f32 	%f125, [%rd20+28];
	mul.f32 	%f126, %f14, %f125;
	st.global.f32 	[%rd21+28], %f126;
	add.s32 	%r64, %r64, 8;
$L__BB0_21:
	setp.eq.s32 	%p16, %r32, 0;
	@%p16 bra 	$L__BB0_27;
	and.b32  	%r35, %r44, 3;
	setp.lt.u32 	%p17, %r32, 4;
	@%p17 bra 	$L__BB0_24;
	add.s32 	%r53, %r64, %r23;
	mul.wide.s32 	%rd22, %r53, 4;
	add.s64 	%rd23, %rd2, %rd22;
	ld.global.f32 	%f127, [%rd23];
	mul.f32 	%f128, %f14, %f127;
	add.s64 	%rd24, %rd1, %rd22;
	st.global.f32 	[%rd24], %f128;
	ld.global.f32 	%f129, [%rd23+4];
	mul.f32 	%f130, %f14, %f129;
	st.global.f32 	[%rd24+4], %f130;
	ld.global.f32 	%f131, [%rd23+8];
	mul.f32 	%f132, %f14, %f131;
	st.global.f32 	[%rd24+8], %f132;
	ld.global.f32 	%f133, [%rd23+12];
	mul.f32 	%f134, %f14, %f133;
	st.global.f32 	[%rd24+12], %f134;
	add.s32 	%r64, %r64, 4;
$L__BB0_24:
	setp.eq.s32 	%p18, %r35, 0;
	@%p18 bra 	$L__BB0_27;
	add.s32 	%r67, %r64, %r23;
	neg.s32 	%r66, %r35;
$L__BB0_26:
	.pragma "nounroll";
	mul.wide.s32 	%rd25, %r67, 4;
	add.s64 	%rd26, %rd1, %rd25;
	add.s64 	%rd27, %rd2, %rd25;
	ld.global.f32 	%f135, [%rd27];
	mul.f32 	%f136, %f14, %f135;
	st.global.f32 	[%rd26], %f136;
	add.s32 	%r67, %r67, 1;
	add.s32 	%r66, %r66, 1;
	setp.ne.s32 	%p19, %r66, 0;
	@%p19 bra 	$L__BB0_26;
$L__BB0_27:
	ret;

}


// ===== COMPILED SASS (sm_100) =====

	.target	sm_100

	.elftype	@"ET_EXEC"


//--------------------- .note.nv.tkinfo           --------------------------
	.section	.note.nv.tkinfo,"",@"SHT_NOTE"
	.sectionflags	@"SHF_NOTE_NV_TKINFO"
	.tkinfo
        /*0018*/ 	.word	0x00000002
        /*0030*/ 	.string	""
        /*0030*/ 	.string	"ptxas"
        /*0030*/ 	.string	"Cuda compilation tools, release 13.0, V13.0.88"
        /*0030*/ 	.string	"Build cuda_13.0.r13.0/compiler.36424714_0"
        /*0030*/ 	.string	"-arch sm_100 -m 64 "



//--------------------- .note.nv.cuinfo           --------------------------
	.section	.note.nv.cuinfo,"",@"SHT_NOTE"
	.sectionflags	@"SHF_NOTE_NV_CUINFO"
        /*0018*/ 	.short	0x0002
        /*001a*/ 	.short	0x0064
        /*001c*/ 	.short	0x0082
	.zero		2


//--------------------- .nv.info                  --------------------------
	.section	.nv.info,"",@"SHT_CUDA_INFO"
	.align	4


	//----- nvinfo : EIATTR_REGCOUNT
	.align		4
        /*0000*/ 	.byte	0x04, 0x2f
        /*0002*/ 	.short	(.L_1 - .L_0)
	.align		4
.L_0:
        /*0004*/ 	.word	index@(_Z13cuda_rms_normPfS_i)
        /*0008*/ 	.word	0x0000001f


	//----- nvinfo : EIATTR_FRAME_SIZE
	.align		4
.L_1:
        /*000c*/ 	.byte	0x04, 0x11
        /*000e*/ 	.short	(.L_3 - .L_2)
	.align		4
.L_2:
        /*0010*/ 	.word	index@($__internal_2_$__cuda_sm3x_div_rn_noftz_f32_slowpath)
        /*0014*/ 	.word	0x00000000


	//----- nvinfo : EIATTR_FRAME_SIZE
	.align		4
.L_3:
        /*0018*/ 	.byte	0x04, 0x11
        /*001a*/ 	.short	(.L_5 - .L_4)
	.align		4
.L_4:
        /*001c*/ 	.word	index@($__internal_1_$__cuda_sm20_sqrt_rn_f32_slowpath)
        /*0020*/ 	.word	0x00000000


	//----- nvinfo : EIATTR_FRAME_SIZE
	.align		4
.L_5:
        /*0024*/ 	.byte	0x04, 0x11
        /*0026*/ 	.short	(.L_7 - .L_6)
	.align		4
.L_6:
        /*0028*/ 	.word	index@($__internal_0_$__cuda_sm20_rcp_rn_f32_slowpath)
        /*002c*/ 	.word	0x00000000


	//----- nvinfo : EIATTR_FRAME_SIZE
	.align		4
.L_7:
        /*0030*/ 	.byte	0x04, 0x11
        /*0032*/ 	.short	(.L_9 - .L_8)
	.align		4
.L_8:
        /*0034*/ 	.word	index@(_Z13cuda_rms_normPfS_i)
        /*0038*/ 	.word	0x00000000


	//----- nvinfo : EIATTR_MIN_STACK_SIZE
	.align		4
.L_9:
        /*003c*/ 	.byte	0x04, 0x12
        /*003e*/ 	.short	(.L_11 - .L_10)
	.align		4
.L_10:
        /*0040*/ 	.word	index@(_Z13cuda_rms_normPfS_i)
        /*0044*/ 	.word	0x00000000
.L_11:


//--------------------- .nv.compat                --------------------------
	.section	.nv.compat,"",@"SHT_CUDA_COMPAT_INFO"
	.align	4
        /*0000*/ 	.byte	0x02, 0x09, 0x00, 0x00, 0x02, 0x02, 0x01, 0x00, 0x02, 0x05, 0x05, 0x00, 0x03, 0x07, 0x01, 0x01
        /*0010*/ 	.byte	0x02, 0x03, 0x00, 0x00, 0x02, 0x06, 0x01, 0x00, 0x04, 0x0b, 0x08, 0x00, 0x01, 0x00, 0x00, 0x00
        /*0020*/ 	.byte	0x00, 0x00, 0x00, 0x00


//--------------------- .nv.info._Z13cuda_rms_normPfS_i --------------------------
	.section	.nv.info._Z13cuda_rms_normPfS_i,"",@"SHT_CUDA_INFO"
	.sectionflags	@""
	.align	4


	//----- nvinfo : EIATTR_CUDA_API_VERSION
	.align		4
        /*0000*/ 	.byte	0x04, 0x37
        /*0002*/ 	.short	(.L_13 - .L_12)
.L_12:
        /*0004*/ 	.word	0x00000082


	//----- nvinfo : EIATTR_KPARAM_INFO
	.align		4
.L_13:
        /*0008*/ 	.byte	0x04, 0x17
        /*000a*/ 	.short	(.L_15 - .L_14)
.L_14:
        /*000c*/ 	.word	0x00000000
        /*0010*/ 	.short	0x0002
        /*0012*/ 	.short	0x0010
        /*0014*/ 	.byte	0x00, 0xf0, 0x11, 0x00


	//----- nvinfo : EIATTR_KPARAM_INFO
	.align		4
.L_15:
        /*0018*/ 	.byte	0x04, 0x17
        /*001a*/ 	.short	(.L_17 - .L_16)
.L_16:
        /*001c*/ 	.word	0x00000000
        /*0020*/ 	.short	0x0001
        /*0022*/ 	.short	0x0008
        /*0024*/ 	.byte	0x00, 0xf5, 0x21, 0x00


	//----- nvinfo : EIATTR_KPARAM_INFO
	.align		4
.L_17:
        /*0028*/ 	.byte	0x04, 0x17
        /*002a*/ 	.short	(.L_19 - .L_18)
.L_18:
        /*002c*/ 	.word	0x00000000
        /*0030*/ 	.short	0x0000
        /*0032*/ 	.short	0x0000
        /*0034*/ 	.byte	0x00, 0xf5, 0x21, 0x00


	//----- nvinfo : EIATTR_SPARSE_MMA_MASK
	.align		4
.L_19:
        /*0038*/ 	.byte	0x03, 0x50
        /*003a*/ 	.short	0x0000


	//----- nvinfo : EIATTR_MAXREG_COUNT
	.align		4
        /*003c*/ 	.byte	0x03, 0x1b
        /*003e*/ 	.short	0x00ff


	//----- nvinfo : EIATTR_MERCURY_ISA_VERSION
	.align		4
        /*0040*/ 	.byte	0x03, 0x5f
        /*0042*/ 	.short	0x0101


	//----- nvinfo : EIATTR_VRC_CTA_INIT_COUNT
	.align		4
        /*0044*/ 	.byte	0x02, 0x4a
	.zero		1
	.zero		1


	//----- nvinfo : EIATTR_EXIT_INSTR_OFFSETS
	.align		4
        /*0048*/ 	.byte	0x04, 0x1c
        /*004a*/ 	.short	(.L_21 - .L_20)


	//   ....[0]....
.L_20:
        /*004c*/ 	.word	0x00000070


	//   ....[1]....
        /*0050*/ 	.word	0x00000a10


	//   ....[2]....
        /*0054*/ 	.word	0x00000eb0


	//   ....[3]....
        /*0058*/ 	.word	0x000010e0


	//   ....[4]....
        /*005c*/ 	.word	0x00001250


	//   ....[5]....
        /*0060*/ 	.word	0x00001330


	//----- nvinfo : EIATTR_CRS_STACK_SIZE
	.align		4
.L_21:
        /*0064*/ 	.byte	0x04, 0x1e
        /*0066*/ 	.short	(.L_23 - .L_22)
.L_22:
        /*0068*/ 	.word	0x00000000


	//----- nvinfo : EIATTR_CBANK_PARAM_SIZE
	.align		4
.L_23:
        /*006c*/ 	.byte	0x03, 0x19
        /*006e*/ 	.short	0x0014


	//----- nvinfo : EIATTR_PARAM_CBANK
	.align		4
        /*0070*/ 	.byte	0x04, 0x0a
        /*0072*/ 	.short	(.L_25 - .L_24)
	.align		4
.L_24:
        /*0074*/ 	.word	index@(.nv.constant0._Z13cuda_rms_normPfS_i)
        /*0078*/ 	.short	0x0380
        /*007a*/ 	.short	0x0014


	//----- nvinfo : EIATTR_SW_WAR
	.align		4
.L_25:
        /*007c*/ 	.byte	0x04, 0x36
        /*007e*/ 	.short	(.L_27 - .L_26)
.L_26:
        /*0080*/ 	.word	0x00000008
.L_27:


//--------------------- .nv.callgraph             --------------------------
	.section	.nv.callgraph,"",@"SHT_CUDA_CALLGRAPH"
	.align	4
	.sectionentsize	8
	.align		4
        /*0000*/ 	.word	0x00000000
	.align		4
        /*0004*/ 	.word	0xffffffff
	.align		4
        /*0008*/ 	.word	0x00000000
	.align		4
        /*000c*/ 	.word	0xfffffffe
	.align		4
        /*0010*/ 	.word	0x00000000
	.align		4
        /*0014*/ 	.word	0xfffffffd
	.align		4
        /*0018*/ 	.word	0x00000000
	.align		4
        /*001c*/ 	.word	0xfffffffc


//--------------------- .text._Z13cuda_rms_normPfS_i --------------------------
	.section	.text._Z13cuda_rms_normPfS_i,"ax",@progbits
	.align	128
        .global         _Z13cuda_rms_normPfS_i
        .type           _Z13cuda_rms_normPfS_i,@function
        .size           _Z13cuda_rms_normPfS_i,(.L_x_38 - _Z13cuda_rms_normPfS_i)
        .other          _Z13cuda_rms_normPfS_i,@"STO_CUDA_ENTRY STV_DEFAULT"
_Z13cuda_rms_normPfS_i:
.text._Z13cuda_rms_normPfS_i:
[----:B------:R-:W-:Y:S01]  /*0000*/  LDC R1, c[0x0][0x37c] ;  /* 0x0000df00ff017b82 */ /* 0x000fe20000000800 */
[----:B------:R-:W0:Y:S07]  /*0010*/  S2R R3, SR_TID.X ;  /* 0x0000000000037919 */ /* 0x000e2e0000002100 */
[----:B------:R-:W0:Y:S08]  /*0020*/  S2UR UR4, SR_CTAID.X ;  /* 0x00000000000479c3 */ /* 0x000e300000002500 */
[----:B------:R-:W0:Y:S08]  /*0030*/  LDC R4, c[0x0][0x360] ;  /* 0x0000d800ff047b82 */ /* 0x000e300000000800 */
[----:B------:R-:W1:Y:S01]  /*0040*/  LDC R5, c[0x0][0x390] ;  /* 0x0000e400ff057b82 */ /* 0x000e620000000800 */
[----:B0-----:R-:W-:-:S05]  /*0050*/  IMAD R4, R4, UR4, R3 ;  /* 0x0000000404047c24 */ /* 0x001fca000f8e0203 */
[----:B-1----:R-:W-:-:S13]  /*0060*/  ISETP.GE.AND P0, PT, R4, R5, PT ;  /* 0x000000050400720c */ /* 0x002fda0003f06270 */
[----:B------:R-:W-:Y:S05]  /*0070*/  @P0 EXIT ;  /* 0x000000000000094d */ /* 0x000fea0003800000 */
[----:B------:R-:W-:Y:S01]  /*0080*/  ISETP.GE.AND P2, PT, R5, 0x1, PT ;  /* 0x000000010500780c */ /* 0x000fe20003f46270 */
[----:B------:R-:W0:Y:S01]  /*0090*/  LDCU.64 UR12, c[0x0][0x358] ;  /* 0x00006b00ff0c77ac */ /* 0x000e220008000a00 */
[----:B------:R-:W-:-:S11]  /*00a0*/  HFMA2 R7, -RZ, RZ, 0, 0 ;  /* 0x00000000ff077431 */ /* 0x000fd600000001ff */
[----:B------:R-:W-:Y:S05]  /*00b0*/  @!P2 BRA `(.L_x_0) ;  /* 0x0000000400a8a947 */ /* 0x000fea0003800000 */
[C---:B------:R-:W-:Y:S01]  /*00c0*/  ISETP.GE.U32.AND P0, PT, R5.reuse, 0x10, PT ;  /* 0x000000100500780c */ /* 0x040fe20003f06070 */
[----:B------:R-:W-:Y:S01]  /*00d0*/  IMAD R0, R4, R5, RZ ;  /* 0x0000000504007224 */ /* 0x000fe200078e02ff */
[----:B------:R-:W-:Y:S01]  /*00e0*/  LOP3.LUT R23, R5, 0xf, RZ, 0xc0, !PT ;  /* 0x0000000f05177812 */ /* 0x000fe200078ec0ff */
[----:B------:R-:W-:Y:S01]  /*00f0*/  IMAD.MOV.U32 R7, RZ, RZ, RZ ;  /* 0x000000ffff077224 */ /* 0x000fe200078e00ff */
[----:B------:R-:W-:Y:S02]  /*0100*/  MOV R9, RZ ;  /* 0x000000ff00097202 */ /* 0x000fe40000000f00 */
[----:B------:R-:W-:-:S07]  /*0110*/  ISETP.NE.AND P1, PT, R23, RZ, PT ;  /* 0x000000ff1700720c */ /* 0x000fce0003f25270 */
[----:B------:R-:W-:Y:S06]  /*0120*/  @!P0 BRA `(.L_x_1) ;  /* 0x0000000000b88947 */ /* 0x000fec0003800000 */
[----:B------:R-:W1:Y:S01]  /*0130*/  LDCU.64 UR4, c[0x0][0x380] ;  /* 0x00007000ff0477ac */ /* 0x000e620008000a00 */
[----:B------:R-:W-:Y:S01]  /*0140*/  LOP3.LUT R9, R5, 0x7ffffff0, RZ, 0xc0, !PT ;  /* 0x7ffffff005097812 */ /* 0x000fe200078ec0ff */
[----:B------:R-:W-:Y:S01]  /*0150*/  IMAD.MOV.U32 R7, RZ, RZ, RZ ;  /* 0x000000ffff077224 */ /* 0x000fe200078e00ff */
[----:B------:R-:W-:-:S03]  /*0160*/  MOV R6, R0 ;  /* 0x0000000000067202 */ /* 0x000fc60000000f00 */
[----:B------:R-:W-:Y:S01]  /*0170*/  IMAD.MOV R21, RZ, RZ, -R9 ;  /* 0x000000ffff157224 */ /* 0x000fe200078e0a09 */
[----:B-1----:R-:W-:-:S04]  /*0180*/  UIADD3 UR4, UP0, UPT, UR4, 0x20, URZ ;  /* 0x0000002004047890 */ /* 0x002fc8000ff1e0ff */
[----:B------:R-:W-:-:S12]  /*0190*/  UIADD3.X UR5, UPT, UPT, URZ, UR5, URZ, UP0, !UPT ;  /* 0x00000005ff057290 */ /* 0x000fd800087fe4ff */
.L_x_2:
[----:B------:R-:W-:Y:S01]  /*01a0*/  MOV R2, UR4 ;  /* 0x0000000400027c02 */ /* 0x000fe20008000f00 */
[----:B------:R-:W-:-:S04]  /*01b0*/  IMAD.U32 R3, RZ, RZ, UR5 ;  /* 0x00000005ff037e24 */ /* 0x000fc8000f8e00ff */
[----:B------:R-:W-:-:S05]  /*01c0*/  IMAD.WIDE R2, R6, 0x4, R2 ;  /* 0x0000000406027825 */ /* 0x000fca00078e0202 */
[----:B0-----:R-:W2:Y:S04]  /*01d0*/  LDG.E R22, desc[UR12][R2.64+-0x20] ;  /* 0xffffe00c02167981 */ /* 0x001ea8000c1e1900 */
[----:B------:R-:W3:Y:S04]  /*01e0*/  LDG.E R24, desc[UR12][R2.64+-0x1c] ;  /* 0xffffe40c02187981 */ /* 0x000ee8000c1e1900 */
[----:B------:R-:W4:Y:S04]  /*01f0*/  LDG.E R26, desc[UR12][R2.64+-0x18] ;  /* 0xffffe80c021a7981 */ /* 0x000f28000c1e1900 */
[----:B------:R-:W5:Y:S04]  /*0200*/  LDG.E R28, desc[UR12][R2.64+-0x14] ;  /* 0xffffec0c021c7981 */ /* 0x000f68000c1e1900 */
        /* <DEDUP_REMOVED lines=11> */
[----:B------:R-:W5:Y:S01]  /*02c0*/  LDG.E R20, desc[UR12][R2.64+0x1c] ;  /* 0x00001c0c02147981 */ /* 0x000f62000c1e1900 */
[----:B------:R-:W-:-:S02]  /*02d0*/  IADD3 R21, PT, PT, R21, 0x10, RZ ;  /* 0x0000001015157810 */ /* 0x000fc40007ffe0ff */
[----:B------:R-:W-:Y:S02]  /*02e0*/  IADD3 R6, PT, PT, R6, 0x10, RZ ;  /* 0x0000001006067810 */ /* 0x000fe40007ffe0ff */
[----:B------:R-:W-:Y:S01]  /*02f0*/  ISETP.NE.AND P0, PT, R21, RZ, PT ;  /* 0x000000ff1500720c */ /* 0x000fe20003f05270 */
[----:B--2---:R-:W-:-:S04]  /*0300*/  FFMA R7, R22, R22, R7 ;  /* 0x0000001616077223 */ /* 0x004fc80000000007 */
[----:B---3--:R-:W-:-:S04]  /*0310*/  FFMA R7, R24, R24, R7 ;  /* 0x0000001818077223 */ /* 0x008fc80000000007 */
[----:B----4-:R-:W-:-:S04]  /*0320*/  FFMA R7, R26, R26, R7 ;  /* 0x0000001a1a077223 */ /* 0x010fc80000000007 */
[----:B-----5:R-:W-:-:S04]  /*0330*/  FFMA R28, R28, R28, R7 ;  /* 0x0000001c1c1c7223 */ /* 0x020fc80000000007 */
[----:B------:R-:W-:-:S04]  /*0340*/  FFMA R19, R19, R19, R28 ;  /* 0x0000001313137223 */ /* 0x000fc8000000001c */
        /* <DEDUP_REMOVED lines=10> */
[----:B------:R-:W-:Y:S01]  /*03f0*/  FFMA R7, R20, R20, R11 ;  /* 0x0000001414077223 */ /* 0x000fe2000000000b */
[----:B------:R-:W-:Y:S06]  /*0400*/  @P0 BRA `(.L_x_2) ;  /* 0xfffffffc00640947 */ /* 0x000fec000383ffff */
.L_x_1:
[----:B------:R-:W-:Y:S05]  /*0410*/  @!P1 BRA `(.L_x_0) ;  /* 0x0000000000d09947 */ /* 0x000fea0003800000 */
[----:B------:R-:W-:Y:S02]  /*0420*/  ISETP.GE.U32.AND P0, PT, R23, 0x8, PT ;  /* 0x000000081700780c */ /* 0x000fe40003f06070 */
[----:B------:R-:W-:-:S04]  /*0430*/  LOP3.LUT R8, R5, 0x7, RZ, 0xc0, !PT ;  /* 0x0000000705087812 */ /* 0x000fc800078ec0ff */
[----:B------:R-:W-:-:S07]  /*0440*/  ISETP.NE.AND P1, PT, R8, RZ, PT ;  /* 0x000000ff0800720c */ /* 0x000fce0003f25270 */
[----:B------:R-:W-:Y:S06]  /*0450*/  @!P0 BRA `(.L_x_3) ;  /* 0x0000000000508947 */ /* 0x000fec0003800000 */
[----:B------:R-:W1:Y:S01]  /*0460*/  LDC.64 R2, c[0x0][0x380] ;  /* 0x0000e000ff027b82 */ /* 0x000e620000000a00 */
[----:B------:R-:W-:-:S04]  /*0470*/  IMAD.IADD R11, R0, 0x1, R9 ;  /* 0x00000001000b7824 */ /* 0x000fc800078e0209 */
[----:B-1----:R-:W-:-:S05]  /*0480*/  IMAD.WIDE R2, R11, 0x4, R2 ;  /* 0x000000040b027825 */ /* 0x002fca00078e0202 */
[----:B0-----:R-:W2:Y:S04]  /*0490*/  LDG.E R6, desc[UR12][R2.64] ;  /* 0x0000000c02067981 */ /* 0x001ea8000c1e1900 */
[----:B------:R-:W3:Y:S04]  /*04a0*/  LDG.E R11, desc[UR12][R2.64+0x4] ;  /* 0x0000040c020b7981 */ /* 0x000ee8000c1e1900 */
[----:B------:R-:W4:Y:S04]  /*04b0*/  LDG.E R13, desc[UR12][R2.64+0x8] ;  /* 0x0000080c020d7981 */ /* 0x000f28000c1e1900 */
[----:B------:R-:W5:Y:S04]  /*04c0*/  LDG.E R15, desc[UR12][R2.64+0xc] ;  /* 0x00000c0c020f7981 */ /* 0x000f68000c1e1900 */
[----:B------:R-:W5:Y:S04]  /*04d0*/  LDG.E R17, desc[UR12][R2.64+0x10] ;  /* 0x0000100c02117981 */ /* 0x000f68000c1e1900 */
[----:B------:R-:W5:Y:S04]  /*04e0*/  LDG.E R19, desc[UR12][R2.64+0x14] ;  /* 0x0000140c02137981 */ /* 0x000f68000c1e1900 */
[----:B------:R-:W5:Y:S04]  /*04f0*/  LDG.E R21, desc[UR12][R2.64+0x18] ;  /* 0x0000180c02157981 */ /* 0x000f68000c1e1900 */
[----:B------:R-:W5:Y:S01]  /*0500*/  LDG.E R23, desc[UR12][R2.64+0x1c] ;  /* 0x00001c0c02177981 */ /* 0x000f62000c1e1900 */
[----:B------:R-:W-:Y:S01]  /*0510*/  IADD3 R9, PT, PT, R9, 0x8, RZ ;  /* 0x0000000809097810 */ /* 0x000fe20007ffe0ff */
[----:B--2---:R-:W-:-:S04]  /*0520*/  FFMA R6, R6, R6, R7 ;  /* 0x0000000606067223 */ /* 0x004fc80000000007 */
[----:B---3--:R-:W-:-:S04]  /*0530*/  FFMA R6, R11, R11, R6 ;  /* 0x0000000b0b067223 */ /* 0x008fc80000000006 */
[----:B----4-:R-:W-:-:S04]  /*0540*/  FFMA R6, R13, R13, R6 ;  /* 0x0000000d0d067223 */ /* 0x010fc80000000006 */
[----:B-----5:R-:W-:-:S04]  /*0550*/  FFMA R6, R15, R15, R6 ;  /* 0x0000000f0f067223 */ /* 0x020fc80000000006 */
[----:B------:R-:W-:-:S04]  /*0560*/  FFMA R6, R17, R17, R6 ;  /* 0x0000001111067223 */ /* 0x000fc80000000006 */
[----:B------:R-:W-:-:S04]  /*0570*/  FFMA R6, R19, R19, R6 ;  /* 0x0000001313067223 */ /* 0x000fc80000000006 */
[----:B------:R-:W-:-:S04]  /*0580*/  FFMA R6, R21, R21, R6 ;  /* 0x0000001515067223 */ /* 0x000fc80000000006 */
[----:B------:R-:W-:-:S07]  /*0590*/  FFMA R7, R23, R23, R6 ;  /* 0x0000001717077223 */ /* 0x000fce0000000006 */
.L_x_3:
[----:B------:R-:W-:Y:S05]  /*05a0*/  @!P1 BRA `(.L_x_0) ;  /* 0x00000000006c9947 */ /* 0x000fea0003800000 */
[----:B------:R-:W-:Y:S02]  /*05b0*/  ISETP.GE.U32.AND P0, PT, R8, 0x4, PT ;  /* 0x000000040800780c */ /* 0x000fe40003f06070 */
[----:B------:R-:W-:-:S04]  /*05c0*/  LOP3.LUT R6, R5, 0x3, RZ, 0xc0, !PT ;  /* 0x0000000305067812 */ /* 0x000fc800078ec0ff */
[----:B------:R-:W-:-:S07]  /*05d0*/  ISETP.NE.AND P1, PT, R6, RZ, PT ;  /* 0x000000ff0600720c */ /* 0x000fce0003f25270 */
[----:B------:R-:W-:Y:S06]  /*05e0*/  @!P0 BRA `(.L_x_4) ;  /* 0x0000000000308947 */ /* 0x000fec0003800000 */
[----:B------:R-:W1:Y:S01]  /*05f0*/  LDC.64 R2, c[0x0][0x380] ;  /* 0x0000e000ff027b82 */ /* 0x000e620000000a00 */
[----:B------:R-:W-:-:S05]  /*0600*/  IADD3 R11, PT, PT, R0, R9, RZ ;  /* 0x00000009000b7210 */ /* 0x000fca0007ffe0ff */
[----:B-1----:R-:W-:-:S05]  /*0610*/  IMAD.WIDE R2, R11, 0x4, R2 ;  /* 0x000000040b027825 */ /* 0x002fca00078e0202 */
[----:B0-----:R-:W2:Y:S04]  /*0620*/  LDG.E R8, desc[UR12][R2.64] ;  /* 0x0000000c02087981 */ /* 0x001ea8000c1e1900 */
[----:B------:R-:W3:Y:S04]  /*0630*/  LDG.E R10, desc[UR12][R2.64+0x4] ;  /* 0x0000040c020a7981 */ /* 0x000ee8000c1e1900 */
[----:B------:R-:W4:Y:S04]  /*0640*/  LDG.E R12, desc[UR12][R2.64+0x8] ;  /* 0x0000080c020c7981 */ /* 0x000f28000c1e1900 */
[----:B------:R-:W5:Y:S01]  /*0650*/  LDG.E R14, desc[UR12][R2.64+0xc] ;  /* 0x00000c0c020e7981 */ /* 0x000f62000c1e1900 */
[----:B------:R-:W-:-:S02]  /*0660*/  VIADD R9, R9, 0x4 ;  /* 0x0000000409097836 */ /* 0x000fc40000000000 */
[----:B--2---:R-:W-:-:S04]  /*0670*/  FFMA R7, R8, R8, R7 ;  /* 0x0000000808077223 */ /* 0x004fc80000000007 */
[----:B---3--:R-:W-:-:S04]  /*0680*/  FFMA R7, R10, R10, R7 ;  /* 0x0000000a0a077223 */ /* 0x008fc80000000007 */
[----:B----4-:R-:W-:-:S04]  /*0690*/  FFMA R7, R12, R12, R7 ;  /* 0x0000000c0c077223 */ /* 0x010fc80000000007 */
[----:B-----5:R-:W-:-:S07]  /*06a0*/  FFMA R7, R14, R14, R7 ;  /* 0x0000000e0e077223 */ /* 0x020fce0000000007 */
.L_x_4:
[----:B------:R-:W-:Y:S05]  /*06b0*/  @!P1 BRA `(.L_x_0) ;  /* 0x0000000000289947 */ /* 0x000fea0003800000 */
[----:B------:R-:W1:Y:S01]  /*06c0*/  LDC.64 R10, c[0x0][0x380] ;  /* 0x0000e000ff0a7b82 */ /* 0x000e620000000a00 */
[----:B------:R-:W-:Y:S02]  /*06d0*/  IADD3 R9, PT, PT, R0, R9, RZ ;  /* 0x0000000900097210 */ /* 0x000fe40007ffe0ff */
[----:B------:R-:W-:-:S07]  /*06e0*/  IADD3 R6, PT, PT, -R6, RZ, RZ ;  /* 0x000000ff06067210 */ /* 0x000fce0007ffe1ff */
.L_x_5:
[----:B-1----:R-:W-:-:S06]  /*06f0*/  IMAD.WIDE R2, R9, 0x4, R10 ;  /* 0x0000000409027825 */ /* 0x002fcc00078e020a */
[----:B0-----:R-:W2:Y:S01]  /*0700*/  LDG.E R2, desc[UR12][R2.64] ;  /* 0x0000000c02027981 */ /* 0x001ea2000c1e1900 */
[----:B------:R-:W-:Y:S01]  /*0710*/  VIADD R6, R6, 0x1 ;  /* 0x0000000106067836 */ /* 0x000fe20000000000 */
[----:B------:R-:W-:-:S04]  /*0720*/  IADD3 R9, PT, PT, R9, 0x1, RZ ;  /* 0x0000000109097810 */ /* 0x000fc80007ffe0ff */
[----:B------:R-:W-:Y:S01]  /*0730*/  ISETP.NE.AND P0, PT, R6, RZ, PT ;  /* 0x000000ff0600720c */ /* 0x000fe20003f05270 */
[----:B--2---:R-:W-:-:S12]  /*0740*/  FFMA R7, R2, R2, R7 ;  /* 0x0000000202077223 */ /* 0x004fd80000000007 */
[----:B------:R-:W-:Y:S05]  /*0750*/  @P0 BRA `(.L_x_5) ;  /* 0xfffffffc00e40947 */ /* 0x000fea000383ffff */
.L_x_0:
[----:B------:R-:W-:Y:S01]  /*0760*/  I2FP.F32.S32 R6, R5 ;  /* 0x0000000500067245 */ /* 0x000fe20000201400 */
[----:B------:R-:W-:Y:S03]  /*0770*/  BSSY.RECONVERGENT B0, `(.L_x_6) ;  /* 0x000000c000007945 */ /* 0x000fe60003800200 */
[----:B------:R-:W1:Y:S08]  /*0780*/  MUFU.RCP R3, R6 ;  /* 0x0000000600037308 */ /* 0x000e700000001000 */
[----:B------:R-:W2:Y:S01]  /*0790*/  FCHK P0, R7, R6 ;  /* 0x0000000607007302 */ /* 0x000ea20000000000 */
[----:B-1----:R-:W-:-:S04]  /*07a0*/  FFMA R0, -R6, R3, 1 ;  /* 0x3f80000006007423 */ /* 0x002fc80000000103 */
[----:B------:R-:W-:-:S04]  /*07b0*/  FFMA R0, R3, R0, R3 ;  /* 0x0000000003007223 */ /* 0x000fc80000000003 */
[----:B------:R-:W-:-:S04]  /*07c0*/  FFMA R3, R0, R7, RZ ;  /* 0x0000000700037223 */ /* 0x000fc800000000ff */
[----:B------:R-:W-:-:S04]  /*07d0*/  FFMA R2, -R6, R3, R7 ;  /* 0x0000000306027223 */ /* 0x000fc80000000107 */
[----:B------:R-:W-:Y:S01]  /*07e0*/  FFMA R0, R0, R2, R3 ;  /* 0x0000000200007223 */ /* 0x000fe20000000003 */
[----:B--2---:R-:W-:Y:S06]  /*07f0*/  @!P0 BRA `(.L_x_7) ;  /* 0x00000000000c8947 */ /* 0x004fec0003800000 */
[----:B------:R-:W-:Y:S02]  /*0800*/  MOV R3, R7 ;  /* 0x0000000700037202 */ /* 0x000fe40000000f00 */
[----:B------:R-:W-:-:S07]  /*0810*/  MOV R2, 0x830 ;  /* 0x0000083000027802 */ /* 0x000fce0000000f00 */
[----:B0-----:R-:W-:Y:S05]  /*0820*/  CALL.REL.NOINC `($__internal_2_$__cuda_sm3x_div_rn_noftz_f32_slowpath) ;  /* 0x0000000c00f47944 */ /* 0x001fea0003c00000 */
.L_x_7:
[----:B0-----:R-:W-:Y:S05]  /*0830*/  BSYNC.RECONVERGENT B0 ;  /* 0x0000000000007941 */ /* 0x001fea0003800200 */
.L_x_6:
[----:B------:R-:W-:Y:S01]  /*0840*/  FADD R3, R0, 9.9999997473787516356e-06 ;  /* 0x3727c5ac00037421 */ /* 0x000fe20000000000 */
[----:B------:R-:W-:Y:S03]  /*0850*/  BSSY.RECONVERGENT B0, `(.L_x_8) ;  /* 0x000000d000007945 */ /* 0x000fe60003800200 */
[----:B------:R-:W-:Y:S01]  /*0860*/  VIADD R2, R3, 0xf3000000 ;  /* 0xf300000003027836 */ /* 0x000fe20000000000 */
[----:B------:R0:W1:Y:S04]  /*0870*/  MUFU.RSQ R0, R3 ;  /* 0x0000000300007308 */ /* 0x0000680000001400 */
[----:B------:R-:W-:-:S13]  /*0880*/  ISETP.GT.U32.AND P0, PT, R2, 0x727fffff, PT ;  /* 0x727fffff0200780c */ /* 0x000fda0003f04070 */
[----:B01----:R-:W-:Y:S05]  /*0890*/  @!P0 BRA `(.L_x_9) ;  /* 0x0000000000108947 */ /* 0x003fea0003800000 */
[----:B------:R-:W-:-:S07]  /*08a0*/  MOV R8, 0x8c0 ;  /* 0x000008c000087802 */ /* 0x000fce0000000f00 */
[----:B------:R-:W-:Y:S05]  /*08b0*/  CALL.REL.NOINC `($__internal_1_$__cuda_sm20_sqrt_rn_f32_slowpath) ;  /* 0x0000000c00707944 */ /* 0x000fea0003c00000 */
[----:B------:R-:W-:Y:S01]  /*08c0*/  MOV R2, R0 ;  /* 0x0000000000027202 */ /* 0x000fe20000000f00 */
[----:B------:R-:W-:Y:S06]  /*08d0*/  BRA `(.L_x_10) ;  /* 0x0000000000107947 */ /* 0x000fec0003800000 */
.L_x_9:
[----:B------:R-:W-:Y:S01]  /*08e0*/  FMUL.FTZ R2, R3, R0 ;  /* 0x0000000003027220 */ /* 0x000fe20000410000 */
[----:B------:R-:W-:-:S03]  /*08f0*/  FMUL.FTZ R0, R0, 0.5 ;  /* 0x3f00000000007820 */ /* 0x000fc60000410000 */
[----:B------:R-:W-:-:S04]  /*0900*/  FFMA R3, -R2, R2, R3 ;  /* 0x0000000202037223 */ /* 0x000fc80000000103 */
[----:B------:R-:W-:-:S07]  /*0910*/  FFMA R2, R3, R0, R2 ;  /* 0x0000000003027223 */ /* 0x000fce0000000002 */
.L_x_10:
[----:B------:R-:W-:Y:S05]  /*0920*/  BSYNC.RECONVERGENT B0 ;  /* 0x0000000000007941 */ /* 0x000fea0003800200 */
.L_x_8:
[----:B------:R-:W-:Y:S01]  /*0930*/  IADD3 R0, PT, PT, R2, 0x1800000, RZ ;  /* 0x0180000002007810 */ /* 0x000fe20007ffe0ff */
[----:B------:R-:W-:Y:S03]  /*0940*/  BSSY.RECONVERGENT B0, `(.L_x_11) ;  /* 0x000000c000007945 */ /* 0x000fe60003800200 */
[----:B------:R-:W-:-:S04]  /*0950*/  LOP3.LUT R0, R0, 0x7f800000, RZ, 0xc0, !PT ;  /* 0x7f80000000007812 */ /* 0x000fc800078ec0ff */
[----:B------:R-:W-:-:S13]  /*0960*/  ISETP.GT.U32.AND P0, PT, R0, 0x1ffffff, PT ;  /* 0x01ffffff0000780c */ /* 0x000fda0003f04070 */
[----:B------:R-:W-:Y:S05]  /*0970*/  @P0 BRA `(.L_x_12) ;  /* 0x0000000000100947 */ /* 0x000fea0003800000 */
[----:B------:R-:W-:-:S07]  /*0980*/  MOV R6, 0x9a0 ;  /* 0x000009a000067802 */ /* 0x000fce0000000f00 */
[----:B------:R-:W-:Y:S05]  /*0990*/  CALL.REL.NOINC `($__internal_0_$__cuda_sm20_rcp_rn_f32_slowpath) ;  /* 0x0000000800687944 */ /* 0x000fea0003c00000 */
[----:B------:R-:W-:Y:S01]  /*09a0*/  IMAD.MOV.U32 R0, RZ, RZ, R3 ;  /* 0x000000ffff007224 */ /* 0x000fe200078e0003 */
[----:B------:R-:W-:Y:S06]  /*09b0*/  BRA `(.L_x_13) ;  /* 0x0000000000107947 */ /* 0x000fec0003800000 */
.L_x_12:
[----:B------:R-:W0:Y:S02]  /*09c0*/  MUFU.RCP R3, R2 ;  /* 0x0000000200037308 */ /* 0x000e240000001000 */
[----:B0-----:R-:W-:-:S04]  /*09d0*/  FFMA R0, R3, R2, -1 ;  /* 0xbf80000003007423 */ /* 0x001fc80000000002 */
[----:B------:R-:W-:-:S04]  /*09e0*/  FADD.FTZ R0, -R0, -RZ ;  /* 0x800000ff00007221 */ /* 0x000fc80000010100 */
[----:B------:R-:W-:-:S07]  /*09f0*/  FFMA R0, R3, R0, R3 ;  /* 0x0000000003007223 */ /* 0x000fce0000000003 */
.L_x_13:
[----:B------:R-:W-:Y:S05]  /*0a00*/  BSYNC.RECONVERGENT B0 ;  /* 0x0000000000007941 */ /* 0x000fea0003800200 */
.L_x_11:
[----:B------:R-:W-:Y:S05]  /*0a10*/  @!P2 EXIT ;  /* 0x000000000000a94d */ /* 0x000fea0003800000 */
[----:B------:R-:W0:Y:S01]  /*0a20*/  LDCU UR7, c[0x0][0x390] ;  /* 0x00007200ff0777ac */ /* 0x000e220008000800 */
[----:B------:R-:W-:Y:S01]  /*0a30*/  UMOV UR4, URZ ;  /* 0x000000ff00047c82 */ /* 0x000fe20008000000 */
[----:B0-----:R-:W-:Y:S02]  /*0a40*/  UISETP.GE.U32.AND UP0, UPT, UR7, 0x10, UPT ;  /* 0x000000100700788c */ /* 0x001fe4000bf06070 */
[----:B------:R-:W-:Y:S01]  /*0a50*/  IMAD R4, R4, UR7, RZ ;  /* 0x0000000704047c24 */ /* 0x000fe2000f8e02ff */
[----:B------:R-:W-:-:S06]  /*0a60*/  ULOP3.LUT UR14, UR7, 0xf, URZ, 0xc0, !UPT ;  /* 0x0000000f070e7892 */ /* 0x000fcc000f8ec0ff */
[----:B------:R-:W-:Y:S01]  /*0a70*/  ISETP.NE.AND P0, PT, RZ, UR14, PT ;  /* 0x0000000eff007c0c */ /* 0x000fe2000bf05270 */
[----:B------:R-:W-:-:S12]  /*0a80*/  BRA.U !UP0, `(.L_x_14) ;  /* 0x0000000508087547 */ /* 0x000fd8000b800000 */
[----:B------:R-:W0:Y:S01]  /*0a90*/  LDCU.128 UR8, c[0x0][0x380] ;  /* 0x00007000ff0877ac */ /* 0x000e220008000c00 */
[----:B------:R-:W-:Y:S01]  /*0aa0*/  MOV R5, R4 ;  /* 0x0000000400057202 */ /* 0x000fe20000000f00 */
[----:B------:R-:W-:Y:S02]  /*0ab0*/  ULOP3.LUT UR4, UR7, 0x7ffffff0, URZ, 0xc0, !UPT ;  /* 0x7ffffff007047892 */ /* 0x000fe4000f8ec0ff */
[----:B0-----:R-:W-:Y:S02]  /*0ac0*/  UIADD3 UR8, UP1, UPT, UR8, 0x20, URZ ;  /* 0x0000002008087890 */ /* 0x001fe4000ff3e0ff */
[----:B------:R-:W-:Y:S02]  /*0ad0*/  UIADD3 UR5, UP0, UPT, UR10, 0x20, URZ ;  /* 0x000000200a057890 */ /* 0x000fe4000ff1e0ff */
[----:B------:R-:W-:Y:S02]  /*0ae0*/  UIADD3 UR10, UPT, UPT, -UR4, URZ, URZ ;  /* 0x000000ff040a7290 */ /* 0x000fe4000fffe1ff */
[----:B------:R-:W-:-:S02]  /*0af0*/  UIADD3.X UR9, UPT, UPT, URZ, UR9, URZ, UP1, !UPT ;  /* 0x00000009ff097290 */ /* 0x000fc40008ffe4ff */
[----:B------:R-:W-:-:S12]  /*0b00*/  UIADD3.X UR6, UPT, UPT, URZ, UR11, URZ, UP0, !UPT ;  /* 0x0000000bff067290 */ /* 0x000fd800087fe4ff */
.L_x_15:
[----:B------:R-:W-:Y:S01]  /*0b10*/  MOV R2, UR8 ;  /* 0x0000000800027c02 */ /* 0x000fe20008000f00 */
[----:B------:R-:W-:-:S04]  /*0b20*/  IMAD.U32 R3, RZ, RZ, UR9 ;  /* 0x00000009ff037e24 */ /* 0x000fc8000f8e00ff */
[----:B------:R-:W-:-:S05]  /*0b30*/  IMAD.WIDE R2, R5, 0x4, R2 ;  /* 0x0000000405027825 */ /* 0x000fca00078e0202 */
[----:B-1----:R-:W2:Y:S01]  /*0b40*/  LDG.E R9, desc[UR12][R2.64+-0x20] ;  /* 0xffffe00c02097981 */ /* 0x002ea2000c1e1900 */
[----:B------:R-:W-:Y:S02]  /*0b50*/  MOV R6, UR5 ;  /* 0x0000000500067c02 */ /* 0x000fe40008000f00 */
[----:B------:R-:W-:-:S03]  /*0b60*/  MOV R7, UR6 ;  /* 0x0000000600077c02 */ /* 0x000fc60008000f00 */
[----:B------:R-:W-:-:S04]  /*0b70*/  IMAD.WIDE R6, R5, 0x4, R6 ;  /* 0x0000000405067825 */ /* 0x000fc800078e0206 */
[----:B--2---:R-:W-:-:S05]  /*0b80*/  FMUL R9, R9, R0 ;  /* 0x0000000009097220 */ /* 0x004fca0000400000 */
[----:B------:R0:W-:Y:S04]  /*0b90*/  STG.E desc[UR12][R6.64+-0x20], R9 ;  /* 0xffffe00906007986 */ /* 0x0001e8000c10190c */
[----:B------:R-:W2:Y:S02]  /*0ba0*/  LDG.E R11, desc[UR12][R2.64+-0x1c] ;  /* 0xffffe40c020b7981 */ /* 0x000ea4000c1e1900 */
[----:B--2---:R-:W-:-:S05]  /*0bb0*/  FMUL R11, R11, R0 ;  /* 0x000000000b0b7220 */ /* 0x004fca0000400000 */
[----:B------:R1:W-:Y:S04]  /*0bc0*/  STG.E desc[UR12][R6.64+-0x1c], R11 ;  /* 0xffffe40b06007986 */ /* 0x0003e8000c10190c */
[----:B------:R-:W2:Y:S02]  /*0bd0*/  LDG.E R13, desc[UR12][R2.64+-0x18] ;  /* 0xffffe80c020d7981 */ /* 0x000ea4000c1e1900 */
[----:B--2---:R-:W-:-:S05]  /*0be0*/  FMUL R13, R13, R0 ;  /* 0x000000000d0d7220 */ /* 0x004fca0000400000 */
[----:B------:R2:W-:Y:S04]  /*0bf0*/  STG.E desc[UR12][R6.64+-0x18], R13 ;  /* 0xffffe80d06007986 */ /* 0x0005e8000c10190c */
[----:B------:R-:W3:Y:S02]  /*0c00*/  LDG.E R15, desc[UR12][R2.64+-0x14] ;  /* 0xffffec0c020f7981 */ /* 0x000ee4000c1e1900 */
[----:B---3--:R-:W-:-:S05]  /*0c10*/  FMUL R15, R15, R0 ;  /* 0x000000000f0f7220 */ /* 0x008fca0000400000 */
[----:B------:R3:W-:Y:S04]  /*0c20*/  STG.E desc[UR12][R6.64+-0x14], R15 ;  /* 0xffffec0f06007986 */ /* 0x0007e8000c10190c */
[----:B------:R-:W4:Y:S02]  /*0c30*/  LDG.E R17, desc[UR12][R2.64+-0x10] ;  /* 0xfffff00c02117981 */ /* 0x000f24000c1e1900 */
[----:B----4-:R-:W-:-:S05]  /*0c40*/  FMUL R17, R17, R0 ;  /* 0x0000000011117220 */ /* 0x010fca0000400000 */
[----:B------:R4:W-:Y:S04]  /*0c50*/  STG.E desc[UR12][R6.64+-0x10], R17 ;  /* 0xfffff01106007986 */ /* 0x0009e8000c10190c */
[----:B0-----:R-:W5:Y:S02]  /*0c60*/  LDG.E R9, desc[UR12][R2.64+-0xc] ;  /* 0xfffff40c02097981 */ /* 0x001f64000c1e1900 */
[----:B-----5:R-:W-:-:S05]  /*0c70*/  FMUL R9, R9, R0 ;  /* 0x0000000009097220 */ /* 0x020fca0000400000 */
[----:B------:R0:W-:Y:S04]  /*0c80*/  STG.E desc[UR12][R6.64+-0xc], R9 ;  /* 0xfffff40906007986 */ /* 0x0001e8000c10190c */
[----:B-1----:R-:W5:Y:S02]  /*0c90*/  LDG.E R11, desc[UR12][R2.64+-0x8] ;  /* 0xfffff80c020b7981 */ /* 0x002f64000c1e1900 */
[----:B-----5:R-:W-:-:S05]  /*0ca0*/  FMUL R11, R11, R0 ;  /* 0x000000000b0b7220 */ /* 0x020fca0000400000 */
[----:B------:R1:W-:Y:S04]  /*0cb0*/  STG.E desc[UR12][R6.64+-0x8], R11 ;  /* 0xfffff80b06007986 */ /* 0x0003e8000c10190c */
[----:B--2---:R-:W2:Y:S02]  /*0cc0*/  LDG.E R13, desc[UR12][R2.64+-0x4] ;  /* 0xfffffc0c020d7981 */ /* 0x004ea4000c1e1900 */
[----:B--2---:R-:W-:-:S05]  /*0cd0*/  FMUL R13, R13, R0 ;  /* 0x000000000d0d7220 */ /* 0x004fca0000400000 */
[----:B------:R2:W-:Y:S04]  /*0ce0*/  STG.E desc[UR12][R6.64+-0x4], R13 ;  /* 0xfffffc0d06007986 */ /* 0x0005e8000c10190c */
[----:B---3--:R-:W3:Y:S02]  /*0cf0*/  LDG.E R15, desc[UR12][R2.64] ;  /* 0x0000000c020f7981 */ /* 0x008ee4000c1e1900 */
[----:B---3--:R-:W-:-:S05]  /*0d00*/  FMUL R15, R15, R0 ;  /* 0x000000000f0f7220 */ /* 0x008fca0000400000 */
[----:B------:R3:W-:Y:S04]  /*0d10*/  STG.E desc[UR12][R6.64], R15 ;  /* 0x0000000f06007986 */ /* 0x0007e8000c10190c */
[----:B----4-:R-:W4:Y:S02]  /*0d20*/  LDG.E R17, desc[UR12][R2.64+0x4] ;  /* 0x0000040c02117981 */ /* 0x010f24000c1e1900 */
        /* <DEDUP_REMOVED lines=11> */
[----:B---3--:R-:W2:Y:S02]  /*0de0*/  LDG.E R15, desc[UR12][R2.64+0x14] ;  /* 0x0000140c020f7981 */ /* 0x008ea4000c1e1900 */
[----:B--2---:R-:W-:-:S05]  /*0df0*/  FMUL R15, R15, R0 ;  /* 0x000000000f0f7220 */ /* 0x004fca0000400000 */
[----:B------:R1:W-:Y:S04]  /*0e00*/  STG.E desc[UR12][R6.64+0x14], R15 ;  /* 0x0000140f06007986 */ /* 0x0003e8000c10190c */
[----:B----4-:R-:W2:Y:S02]  /*0e10*/  LDG.E R17, desc[UR12][R2.64+0x18] ;  /* 0x0000180c02117981 */ /* 0x010ea4000c1e1900 */
[----:B--2---:R-:W-:-:S05]  /*0e20*/  FMUL R17, R17, R0 ;  /* 0x0000000011117220 */ /* 0x004fca0000400000 */
[----:B------:R1:W-:Y:S04]  /*0e30*/  STG.E desc[UR12][R6.64+0x18], R17 ;  /* 0x0000181106007986 */ /* 0x0003e8000c10190c */
[----:B0-----:R-:W2:Y:S01]  /*0e40*/  LDG.E R9, desc[UR12][R2.64+0x1c] ;  /* 0x00001c0c02097981 */ /* 0x001ea2000c1e1900 */
[----:B------:R-:W-:Y:S01]  /*0e50*/  UIADD3 UR10, UPT, UPT, UR10, 0x10, URZ ;  /* 0x000000100a0a7890 */ /* 0x000fe2000fffe0ff */
[----:B------:R-:W-:-:S03]  /*0e60*/  VIADD R5, R5, 0x10 ;  /* 0x0000001005057836 */ /* 0x000fc60000000000 */
[----:B------:R-:W-:Y:S01]  /*0e70*/  UISETP.NE.AND UP0, UPT, UR10, URZ, UPT ;  /* 0x000000ff0a00728c */ /* 0x000fe2000bf05270 */
[----:B--2---:R-:W-:-:S05]  /*0e80*/  FMUL R9, R9, R0 ;  /* 0x0000000009097220 */ /* 0x004fca0000400000 */
[----:B------:R1:W-:Y:S03]  /*0e90*/  STG.E desc[UR12][R6.64+0x1c], R9 ;  /* 0x00001c0906007986 */ /* 0x0003e6000c10190c */
[----:B------:R-:W-:Y:S05]  /*0ea0*/  BRA.U UP0, `(.L_x_15) ;  /* 0xfffffffd00187547 */ /* 0x000fea000b83ffff */
.L_x_14:
[----:B------:R-:W-:Y:S05]  /*0eb0*/  @!P0 EXIT ;  /* 0x000000000000894d */ /* 0x000fea0003800000 */
[----:B------:R-:W-:Y:S02]  /*0ec0*/  UISETP.GE.U32.AND UP0, UPT, UR14, 0x8, UPT ;  /* 0x000000080e00788c */ /* 0x000fe4000bf06070 */
[----:B------:R-:W-:-:S06]  /*0ed0*/  ULOP3.LUT UR6, UR7, 0x7, URZ, 0xc0, !UPT ;  /* 0x0000000707067892 */ /* 0x000fcc000f8ec0ff */
[----:B------:R-:W-:Y:S01]  /*0ee0*/  ISETP.NE.AND P0, PT, RZ, UR6, PT ;  /* 0x00000006ff007c0c */ /* 0x000fe2000bf05270 */
[----:B------:R-:W-:-:S12]  /*0ef0*/  BRA.U !UP0, `(.L_x_16) ;  /* 0x0000000108787547 */ /* 0x000fd8000b800000 */
[----:B------:R-:W0:Y:S01]  /*0f00*/  LDC.64 R2, c[0x0][0x380] ;  /* 0x0000e000ff027b82 */ /* 0x000e220000000a00 */
[----:B------:R-:W-:-:S07]  /*0f10*/  IADD3 R5, PT, PT, R4, UR4, RZ ;  /* 0x0000000404057c10 */ /* 0x000fce000fffe0ff */
[----:B-1----:R-:W1:Y:S01]  /*0f20*/  LDC.64 R6, c[0x0][0x388] ;  /* 0x0000e200ff067b82 */ /* 0x002e620000000a00 */
[----:B0-----:R-:W-:-:S05]  /*0f30*/  IMAD.WIDE R2, R5, 0x4, R2 ;  /* 0x0000000405027825 */ /* 0x001fca00078e0202 */
[----:B------:R-:W2:Y:S01]  /*0f40*/  LDG.E R9, desc[UR12][R2.64] ;  /* 0x0000000c02097981 */ /* 0x000ea2000c1e1900 */
[----:B-1----:R-:W-:-:S04]  /*0f50*/  IMAD.WIDE R6, R5, 0x4, R6 ;  /* 0x0000000405067825 */ /* 0x002fc800078e0206 */
        /* <DEDUP_REMOVED lines=14> */
[----:B0-----:R-:W4:Y:S02]  /*1040*/  LDG.E R9, desc[UR12][R2.64+0x14] ;  /* 0x0000140c02097981 */ /* 0x001f24000c1e1900 */
[----:B----4-:R-:W-:-:S05]  /*1050*/  FMUL R9, R9, R0 ;  /* 0x0000000009097220 */ /* 0x010fca0000400000 */
[----:B------:R3:W-:Y:S04]  /*1060*/  STG.E desc[UR12][R6.64+0x14], R9 ;  /* 0x0000140906007986 */ /* 0x0007e8000c10190c */
[----:B-1----:R-:W4:Y:S02]  /*1070*/  LDG.E R5, desc[UR12][R2.64+0x18] ;  /* 0x0000180c02057981 */ /* 0x002f24000c1e1900 */
[----:B----4-:R-:W-:-:S05]  /*1080*/  FMUL R5, R5, R0 ;  /* 0x0000000005057220 */ /* 0x010fca0000400000 */
[----:B------:R3:W-:Y:S04]  /*1090*/  STG.E desc[UR12][R6.64+0x18], R5 ;  /* 0x0000180506007986 */ /* 0x0007e8000c10190c */
[----:B--2---:R-:W2:Y:S01]  /*10a0*/  LDG.E R11, desc[UR12][R2.64+0x1c] ;  /* 0x00001c0c020b7981 */ /* 0x004ea2000c1e1900 */
[----:B------:R-:W-:Y:S01]  /*10b0*/  UIADD3 UR4, UPT, UPT, UR4, 0x8, URZ ;  /* 0x0000000804047890 */ /* 0x000fe2000fffe0ff */
[----:B--2---:R-:W-:-:S05]  /*10c0*/  FMUL R11, R11, R0 ;  /* 0x000000000b0b7220 */ /* 0x004fca0000400000 */
[----:B------:R3:W-:Y:S06]  /*10d0*/  STG.E desc[UR12][R6.64+0x1c], R11 ;  /* 0x00001c0b06007986 */ /* 0x0007ec000c10190c */
.L_x_16:
[----:B------:R-:W-:Y:S05]  /*10e0*/  @!P0 EXIT ;  /* 0x000000000000894d */ /* 0x000fea0003800000 */
[----:B------:R-:W-:Y:S02]  /*10f0*/  UISETP.GE.U32.AND UP0, UPT, UR6, 0x4, UPT ;  /* 0x000000040600788c */ /* 0x000fe4000bf06070 */
[----:B------:R-:W-:-:S06]  /*1100*/  ULOP3.LUT UR5, UR7, 0x3, URZ, 0xc0, !UPT ;  /* 0x0000000307057892 */ /* 0x000fcc000f8ec0ff */
[----:B------:R-:W-:Y:S01]  /*1110*/  ISETP.NE.AND P0, PT, RZ, UR5, PT ;  /* 0x00000005ff007c0c */ /* 0x000fe2000bf05270 */
[----:B------:R-:W-:-:S12]  /*1120*/  BRA.U !UP0, `(.L_x_17) ;  /* 0x0000000108487547 */ /* 0x000fd8000b800000 */
[----:B------:R-:W0:Y:S01]  /*1130*/  LDC.64 R2, c[0x0][0x380] ;  /* 0x0000e000ff027b82 */ /* 0x000e220000000a00 */
[----:B-1-3--:R-:W-:-:S07]  /*1140*/  IADD3 R9, PT, PT, R4, UR4, RZ ;  /* 0x0000000404097c10 */ /* 0x00afce000fffe0ff */
[----:B------:R-:W1:Y:S01]  /*1150*/  LDC.64 R6, c[0x0][0x388] ;  /* 0x0000e200ff067b82 */ /* 0x000e620000000a00 */
        /* <DEDUP_REMOVED lines=11> */
[----:B------:R-:W2:Y:S01]  /*1210*/  LDG.E R13, desc[UR12][R2.64+0xc] ;  /* 0x00000c0c020d7981 */ /* 0x000ea2000c1e1900 */
[----:B------:R-:W-:Y:S01]  /*1220*/  UIADD3 UR4, UPT, UPT, UR4, 0x4, URZ ;  /* 0x0000000404047890 */ /* 0x000fe2000fffe0ff */
[----:B--2---:R-:W-:-:S05]  /*1230*/  FMUL R13, R13, R0 ;  /* 0x000000000d0d7220 */ /* 0x004fca0000400000 */
[----:B------:R0:W-:Y:S06]  /*1240*/  STG.E desc[UR12][R6.64+0xc], R13 ;  /* 0x00000c0d06007986 */ /* 0x0001ec000c10190c */
.L_x_17:
[----:B------:R-:W-:Y:S05]  /*1250*/  @!P0 EXIT ;  /* 0x000000000000894d */ /* 0x000fea0003800000 */
[----:B01-3--:R-:W0:Y:S01]  /*1260*/  LDC.64 R8, c[0x0][0x380] ;  /* 0x0000e000ff087b82 */ /* 0x00be220000000a00 */
[----:B------:R-:W-:Y:S01]  /*1270*/  VIADD R11, R4, UR4 ;  /* 0x00000004040b7c36 */ /* 0x000fe20008000000 */
[----:B------:R-:W-:-:S06]  /*1280*/  UIADD3 UR5, UPT, UPT, -UR5, URZ, URZ ;  /* 0x000000ff05057290 */ /* 0x000fcc000fffe1ff */
[----:B------:R-:W1:Y:S06]  /*1290*/  LDC.64 R6, c[0x0][0x388] ;  /* 0x0000e200ff067b82 */ /* 0x000e6c0000000a00 */
.L_x_18:
[----:B0-----:R-:W-:-:S06]  /*12a0*/  IMAD.WIDE R4, R11, 0x4, R8 ;  /* 0x000000040b047825 */ /* 0x001fcc00078e0208 */
[----:B--2---:R-:W2:Y:S01]  /*12b0*/  LDG.E R5, desc[UR12][R4.64] ;  /* 0x0000000c04057981 */ /* 0x004ea2000c1e1900 */
[C---:B-1----:R-:W-:Y:S01]  /*12c0*/  IMAD.WIDE R2, R11.reuse, 0x4, R6 ;  /* 0x000000040b027825 */ /* 0x042fe200078e0206 */
[----:B------:R-:W-:Y:S01]  /*12d0*/  UIADD3 UR5, UPT, UPT, UR5, 0x1, URZ ;  /* 0x0000000105057890 */ /* 0x000fe2000fffe0ff */
[----:B------:R-:W-:-:S03]  /*12e0*/  IADD3 R11, PT, PT, R11, 0x1, RZ ;  /* 0x000000010b0b7810 */ /* 0x000fc60007ffe0ff */
[----:B------:R-:W-:Y:S01]  /*12f0*/  UISETP.NE.AND UP0, UPT, UR5, URZ, UPT ;  /* 0x000000ff0500728c */ /* 0x000fe2000bf05270 */
[----:B--2---:R-:W-:-:S05]  /*1300*/  FMUL R13, R5, R0 ;  /* 0x00000000050d7220 */ /* 0x004fca0000400000 */
[----:B------:R2:W-:Y:S03]  /*1310*/  STG.E desc[UR12][R2.64], R13 ;  /* 0x0000000d02007986 */ /* 0x0005e6000c10190c */
[----:B------:R-:W-:Y:S05]  /*1320*/  BRA.U UP0, `(.L_x_18) ;  /* 0xfffffffd00dc7547 */ /* 0x000fea000b83ffff */
[----:B------:R-:W-:Y:S05]  /*1330*/  EXIT ;  /* 0x000000000000794d */ /* 0x000fea0003800000 */
        .weak           $__internal_0_$__cuda_sm20_rcp_rn_f32_slowpath
        .type           $__internal_0_$__cuda_sm20_rcp_rn_f32_slowpath,@function
        .size           $__internal_0_$__cuda_sm20_rcp_rn_f32_slowpath,($__internal_1_$__cuda_sm20_sqrt_rn_f32_slowpath - $__internal_0_$__cuda_sm20_rcp_rn_f32_slowpath)
$__internal_0_$__cuda_sm20_rcp_rn_f32_slowpath:
[----:B------:R-:W-:Y:S01]  /*1340*/  SHF.L.U32 R0, R2, 0x1, RZ ;  /* 0x0000000102007819 */ /* 0x000fe200000006ff */
[----:B------:R-:W-:Y:S03]  /*1350*/  BSSY.RECONVERGENT B1, `(.L_x_19) ;  /* 0x0000030000017945 */ /* 0x000fe60003800200 */
[----:B------:R-:W-:-:S04]  /*1360*/  SHF.R.U32.HI R7, RZ, 0x18, R0 ;  /* 0x00000018ff077819 */ /* 0x000fc80000011600 */
[----:B------:R-:W-:-:S13]  /*1370*/  ISETP.NE.U32.AND P0, PT, R7, RZ, PT ;  /* 0x000000ff0700720c */ /* 0x000fda0003f05070 */
[----:B------:R-:W-:Y:S05]  /*1380*/  @P0 BRA `(.L_x_20) ;  /* 0x0000000000280947 */ /* 0x000fea0003800000 */
[----:B------:R-:W-:-:S05]  /*1390*/  IMAD.SHL.U32 R0, R2, 0x2, RZ ;  /* 0x0000000202007824 */ /* 0x000fca00078e00ff */
[----:B------:R-:W-:-:S13]  /*13a0*/  ISETP.NE.AND P0, PT, R0, RZ, PT ;  /* 0x000000ff0000720c */ /* 0x000fda0003f05270 */
[----:B------:R-:W-:Y:S01]  /*13b0*/  @P0 FFMA R5, R2, 1.84467440737095516160e+19, RZ ;  /* 0x5f80000002050823 */ /* 0x000fe200000000ff */
[----:B------:R-:W-:Y:S08]  /*13c0*/  @!P0 MUFU.RCP R3, R2 ;  /* 0x0000000200038308 */ /* 0x000ff00000001000 */
[----:B------:R-:W0:Y:S02]  /*13d0*/  @P0 MUFU.RCP R0, R5 ;  /* 0x0000000500000308 */ /* 0x000e240000001000 */
[----:B0-----:R-:W-:-:S04]  /*13e0*/  @P0 FFMA R7, R5, R0, -1 ;  /* 0xbf80000005070423 */ /* 0x001fc80000000000 */
[----:B------:R-:W-:-:S04]  /*13f0*/  @P0 FADD.FTZ R7, -R7, -RZ ;  /* 0x800000ff07070221 */ /* 0x000fc80000010100 */
[----:B------:R-:W-:-:S04]  /*1400*/  @P0 FFMA R0, R0, R7, R0 ;  /* 0x0000000700000223 */ /* 0x000fc80000000000 */
[----:B------:R-:W-:Y:S01]  /*1410*/  @P0 FFMA R3, R0, 1.84467440737095516160e+19, RZ ;  /* 0x5f80000000030823 */ /* 0x000fe200000000ff */
[----:B------:R-:W-:Y:S06]  /*1420*/  BRA `(.L_x_21) ;  /* 0x0000000000887947 */ /* 0x000fec0003800000 */
.L_x_20:
[----:B------:R-:W-:-:S04]  /*1430*/  IADD3 R9, PT, PT, R7, -0xfd, RZ ;  /* 0xffffff0307097810 */ /* 0x000fc80007ffe0ff */
[----:B------:R-:W-:-:S13]  /*1440*/  ISETP.GT.U32.AND P0, PT, R9, 0x1, PT ;  /* 0x000000010900780c */ /* 0x000fda0003f04070 */
[----:B------:R-:W-:Y:S05]  /*1450*/  @P0 BRA `(.L_x_22) ;  /* 0x0000000000780947 */ /* 0x000fea0003800000 */
[----:B------:R-:W-:Y:S01]  /*1460*/  LOP3.LUT R0, R2, 0x7fffff, RZ, 0xc0, !PT ;  /* 0x007fffff02007812 */ /* 0x000fe200078ec0ff */
[----:B------:R-:W-:-:S03]  /*1470*/  HFMA2 R10, -RZ, RZ, 0, 1.78813934326171875e-07 ;  /* 0x00000003ff0a7431 */ /* 0x000fc600000001ff */
[----:B------:R-:W-:-:S04]  /*1480*/  LOP3.LUT R0, R0, 0x3f800000, RZ, 0xfc, !PT ;  /* 0x3f80000000007812 */ /* 0x000fc800078efcff */
[----:B------:R-:W0:Y:S01]  /*1490*/  MUFU.RCP R3, R0 ;  /* 0x0000000000037308 */ /* 0x000e220000001000 */
[----:B------:R-:W-:Y:S01]  /*14a0*/  SHF.L.U32 R10, R10, R9, RZ ;  /* 0x000000090a0a7219 */ /* 0x000fe200000006ff */
[----:B0-----:R-:W-:-:S04]  /*14b0*/  FFMA R5, R0, R3, -1 ;  /* 0xbf80000000057423 */ /* 0x001fc80000000003 */
[----:B------:R-:W-:-:S04]  /*14c0*/  FADD.FTZ R8, -R5, -RZ ;  /* 0x800000ff05087221 */ /* 0x000fc80000010100 */
[CCC-:B------:R-:W-:Y:S01]  /*14d0*/  FFMA.RM R5, R3.reuse, R8.reuse, R3.reuse ;  /* 0x0000000803057223 */ /* 0x1c0fe20000004003 */
[----:B------:R-:W-:-:S04]  /*14e0*/  FFMA.RP R8, R3, R8, R3 ;  /* 0x0000000803087223 */ /* 0x000fc80000008003 */
[C---:B------:R-:W-:Y:S02]  /*14f0*/  LOP3.LUT R3, R5.reuse, 0x7fffff, RZ, 0xc0, !PT ;  /* 0x007fffff05037812 */ /* 0x040fe400078ec0ff */
[----:B------:R-:W-:Y:S02]  /*1500*/  FSETP.NEU.FTZ.AND P0, PT, R5, R8, PT ;  /* 0x000000080500720b */ /* 0x000fe40003f1d000 */
[----:B------:R-:W-:Y:S02]  /*1510*/  LOP3.LUT R3, R3, 0x800000, RZ, 0xfc, !PT ;  /* 0x0080000003037812 */ /* 0x000fe400078efcff */
[----:B------:R-:W-:Y:S02]  /*1520*/  SEL R5, RZ, 0xffffffff, !P0 ;  /* 0xffffffffff057807 */ /* 0x000fe40004000000 */
[----:B------:R-:W-:-:S03]  /*1530*/  LOP3.LUT R10, R10, R3, RZ, 0xc0, !PT ;  /* 0x000000030a0a7212 */ /* 0x000fc600078ec0ff */
[----:B------:R-:W-:Y:S01]  /*1540*/  IMAD.MOV R0, RZ, RZ, -R5 ;  /* 0x000000ffff007224 */ /* 0x000fe200078e0a05 */
[----:B------:R-:W-:-:S04]  /*1550*/  SHF.R.U32.HI R10, RZ, R9, R10 ;  /* 0x00000009ff0a7219 */ /* 0x000fc8000001160a */
[----:B------:R-:W-:Y:S02]  /*1560*/  LOP3.LUT P1, RZ, R0, R9, R3, 0xf8, !PT ;  /* 0x0000000900ff7212 */ /* 0x000fe4000782f803 */
[C---:B------:R-:W-:Y:S02]  /*1570*/  LOP3.LUT P0, RZ, R10.reuse, 0x1, RZ, 0xc0, !PT ;  /* 0x000000010aff7812 */ /* 0x040fe4000780c0ff */
[----:B------:R-:W-:-:S04]  /*1580*/  LOP3.LUT P3, RZ, R10, 0x2, RZ, 0xc0, !PT ;  /* 0x000000020aff7812 */ /* 0x000fc8000786c0ff */
[----:B------:R-:W-:Y:S02]  /*1590*/  PLOP3.LUT P0, PT, P0, P1, P3, 0xe0, 0x0 ;  /* 0x000000000000781c */ /* 0x000fe40000703c30 */
[----:B------:R-:W-:Y:S02]  /*15a0*/  LOP3.LUT P1, RZ, R2, 0x7fffff, RZ, 0xc0, !PT ;  /* 0x007fffff02ff7812 */ /* 0x000fe4000782c0ff */
[----:B------:R-:W-:-:S04]  /*15b0*/  SEL R0, RZ, 0x1, !P0 ;  /* 0x00000001ff007807 */ /* 0x000fc80004000000 */
[----:B------:R-:W-:-:S04]  /*15c0*/  IADD3 R0, PT, PT, -R0, RZ, RZ ;  /* 0x000000ff00007210 */ /* 0x000fc80007ffe1ff */
[----:B------:R-:W-:Y:S02]  /*15d0*/  ISETP.GE.AND P0, PT, R0, RZ, PT ;  /* 0x000000ff0000720c */ /* 0x000fe40003f06270 */
[----:B------:R-:W-:-:S04]  /*15e0*/  IADD3 R0, PT, PT, R7, -0xfc, RZ ;  /* 0xffffff0407007810 */ /* 0x000fc80007ffe0ff */
[----:B------:R-:W-:-:S07]  /*15f0*/  SHF.R.U32.HI R3, RZ, R0, R3 ;  /* 0x00000000ff037219 */ /* 0x000fce0000011603 */
[----:B------:R-:W-:-:S05]  /*1600*/  @!P0 VIADD R3, R3, 0x1 ;  /* 0x0000000103038836 */ /* 0x000fca0000000000 */
[----:B------:R-:W-:-:S04]  /*1610*/  @!P1 SHF.L.U32 R3, R3, 0x1, RZ ;  /* 0x0000000103039819 */ /* 0x000fc800000006ff */
[----:B------:R-:W-:Y:S01]  /*1620*/  LOP3.LUT R3, R3, 0x80000000, R2, 0xf8, !PT ;  /* 0x8000000003037812 */ /* 0x000fe200078ef802 */
[----:B------:R-:W-:Y:S06]  /*1630*/  BRA `(.L_x_21) ;  /* 0x0000000000047947 */ /* 0x000fec0003800000 */
.L_x_22:
[----:B------:R0:W1:Y:S02]  /*1640*/  MUFU.RCP R3, R2 ;  /* 0x0000000200037308 */ /* 0x0000640000001000 */
.L_x_21:
[----:B------:R-:W-:Y:S05]  /*1650*/  BSYNC.RECONVERGENT B1 ;  /* 0x0000000000017941 */ /* 0x000fea0003800200 */
.L_x_19:
[----:B------:R-:W-:-:S04]  /*1660*/  MOV R7, 0x0 ;  /* 0x0000000000077802 */ /* 0x000fc80000000f00 */
[----:B01----:R-:W-:Y:S05]  /*1670*/  RET.REL.NODEC R6 `(_Z13cuda_rms_normPfS_i) ;  /* 0xffffffe806607950 */ /* 0x003fea0003c3ffff */
        .weak           $__internal_1_$__cuda_sm20_sqrt_rn_f32_slowpath
        .type           $__internal_1_$__cuda_sm20_sqrt_rn_f32_slowpath,@function
        .size           $__internal_1_$__cuda_sm20_sqrt_rn_f32_slowpath,($__internal_2_$__cuda_sm3x_div_rn_noftz_f32_slowpath - $__internal_1_$__cuda_sm20_sqrt_rn_f32_slowpath)
$__internal_1_$__cuda_sm20_sqrt_rn_f32_slowpath:
[----:B------:R-:W-:-:S13]  /*1680*/  LOP3.LUT P0, RZ, R3, 0x7fffffff, RZ, 0xc0, !PT ;  /* 0x7fffffff03ff7812 */ /* 0x000fda000780c0ff */
[----:B------:R-:W-:Y:S01]  /*1690*/  @!P0 IMAD.MOV.U32 R2, RZ, RZ, R3 ;  /* 0x000000ffff028224 */ /* 0x000fe200078e0003 */
[----:B------:R-:W-:Y:S06]  /*16a0*/  @!P0 BRA `(.L_x_23) ;  /* 0x0000000000448947 */ /* 0x000fec0003800000 */
[----:B------:R-:W-:Y:S02]  /*16b0*/  FSETP.GEU.FTZ.AND P0, PT, R3, RZ, PT ;  /* 0x000000ff0300720b */ /* 0x000fe40003f1e000 */
[----:B------:R-:W-:-:S11]  /*16c0*/  MOV R0, R3 ;  /* 0x0000000300007202 */ /* 0x000fd60000000f00 */
[----:B------:R-:W-:Y:S01]  /*16d0*/  @!P0 MOV R2, 0x7fffffff ;  /* 0x7fffffff00028802 */ /* 0x000fe20000000f00 */
[----:B------:R-:W-:Y:S06]  /*16e0*/  @!P0 BRA `(.L_x_23) ;  /* 0x0000000000348947 */ /* 0x000fec0003800000 */
[----:B------:R-:W-:-:S13]  /*16f0*/  FSETP.GTU.FTZ.AND P0, PT, |R0|, +INF , PT ;  /* 0x7f8000000000780b */ /* 0x000fda0003f1c200 */
[----:B------:R-:W-:Y:S01]  /*1700*/  @P0 FADD.FTZ R2, R0, 1 ;  /* 0x3f80000000020421 */ /* 0x000fe20000010000 */
[----:B------:R-:W-:Y:S06]  /*1710*/  @P0 BRA `(.L_x_23) ;  /* 0x0000000000280947 */ /* 0x000fec0003800000 */
[----:B------:R-:W-:-:S13]  /*1720*/  FSETP.NEU.FTZ.AND P0, PT, |R0|, +INF , PT ;  /* 0x7f8000000000780b */ /* 0x000fda0003f1d200 */
[----:B------:R-:W-:-:S04]  /*1730*/  @P0 FFMA R3, R0, 1.84467440737095516160e+19, RZ ;  /* 0x5f80000000030823 */ /* 0x000fc800000000ff */
[----:B------:R-:W0:Y:S02]  /*1740*/  @P0 MUFU.RSQ R2, R3 ;  /* 0x0000000300020308 */ /* 0x000e240000001400 */
[----:B0-----:R-:W-:Y:S01]  /*1750*/  @P0 FMUL.FTZ R6, R3, R2 ;  /* 0x0000000203060220 */ /* 0x001fe20000410000 */
[----:B------:R-:W-:Y:S01]  /*1760*/  @P0 FMUL.FTZ R7, R2, 0.5 ;  /* 0x3f00000002070820 */ /* 0x000fe20000410000 */
[----:B------:R-:W-:Y:S02]  /*1770*/  @!P0 IMAD.MOV.U32 R2, RZ, RZ, R0 ;  /* 0x000000ffff028224 */ /* 0x000fe400078e0000 */
[----:B------:R-:W-:-:S04]  /*1780*/  @P0 FADD.FTZ R5, -R6, -RZ ;  /* 0x800000ff06050221 */ /* 0x000fc80000010100 */
[----:B------:R-:W-:-:S04]  /*1790*/  @P0 FFMA R5, R6, R5, R3 ;  /* 0x0000000506050223 */ /* 0x000fc80000000003 */
[----:B------:R-:W-:-:S04]  /*17a0*/  @P0 FFMA R5, R5, R7, R6 ;  /* 0x0000000705050223 */ /* 0x000fc80000000006 */
[----:B------:R-:W-:-:S07]  /*17b0*/  @P0 FMUL.FTZ R2, R5, 2.3283064365386962891e-10 ;  /* 0x2f80000005020820 */ /* 0x000fce0000410000 */
.L_x_23:
[----:B------:R-:W-:Y:S01]  /*17c0*/  MOV R0, R2 ;  /* 0x0000000200007202 */ /* 0x000fe20000000f00 */
[----:B------:R-:W-:Y:S01]  /*17d0*/  IMAD.MOV.U32 R3, RZ, RZ, 0x0 ;  /* 0x00000000ff037424 */ /* 0x000fe200078e00ff */
[----:B------:R-:W-:-:S04]  /*17e0*/  MOV R2, R8 ;  /* 0x0000000800027202 */ /* 0x000fc80000000f00 */
[----:B------:R-:W-:Y:S05]  /*17f0*/  RET.REL.NODEC R2 `(_Z13cuda_rms_normPfS_i) ;  /* 0xffffffe802007950 */ /* 0x000fea0003c3ffff */
        .weak           $__internal_2_$__cuda_sm3x_div_rn_noftz_f32_slowpath
        .type           $__internal_2_$__cuda_sm3x_div_rn_noftz_f32_slowpath,@function
        .size           $__internal_2_$__cuda_sm3x_div_rn_noftz_f32_slowpath,(.L_x_38 - $__internal_2_$__cuda_sm3x_div_rn_noftz_f32_slowpath)
$__internal_2_$__cuda_sm3x_div_rn_noftz_f32_slowpath:
[----:B------:R-:W-:Y:S01]  /*1800*/  SHF.R.U32.HI R5, RZ, 0x17, R6 ;  /* 0x00000017ff057819 */ /* 0x000fe20000011606 */
[----:B------:R-:W-:Y:S01]  /*1810*/  BSSY.RECONVERGENT B1, `(.L_x_24) ;  /* 0x0000063000017945 */ /* 0x000fe20003800200 */
[----:B------:R-:W-:Y:S02]  /*1820*/  SHF.R.U32.HI R0, RZ, 0x17, R3 ;  /* 0x00000017ff007819 */ /* 0x000fe40000011603 */
[----:B------:R-:W-:Y:S02]  /*1830*/  LOP3.LUT R5, R5, 0xff, RZ, 0xc0, !PT ;  /* 0x000000ff05057812 */ /* 0x000fe400078ec0ff */
[----:B------:R-:W-:Y:S02]  /*1840*/  LOP3.LUT R10, R0, 0xff, RZ, 0xc0, !PT ;  /* 0x000000ff000a7812 */ /* 0x000fe400078ec0ff */
[----:B------:R-:W-:Y:S02]  /*1850*/  IADD3 R8, PT, PT, R5, -0x1, RZ ;  /* 0xffffffff05087810 */ /* 0x000fe40007ffe0ff */
[----:B------:R-:W-:-:S02]  /*1860*/  IADD3 R9, PT, PT, R10, -0x1, RZ ;  /* 0xffffffff0a097810 */ /* 0x000fc40007ffe0ff */
[----:B------:R-:W-:-:S04]  /*1870*/  ISETP.GT.U32.AND P0, PT, R8, 0xfd, PT ;  /* 0x000000fd0800780c */ /* 0x000fc80003f04070 */
[----:B------:R-:W-:-:S13]  /*1880*/  ISETP.GT.U32.OR P0, PT, R9, 0xfd, P0 ;  /* 0x000000fd0900780c */ /* 0x000fda0000704470 */
[----:B------:R-:W-:Y:S01]  /*1890*/  @!P0 IMAD.MOV.U32 R7, RZ, RZ, RZ ;  /* 0x000000ffff078224 */ /* 0x000fe200078e00ff */
[----:B------:R-:W-:Y:S06]  /*18a0*/  @!P0 BRA `(.L_x_25) ;  /* 0x0000000000608947 */ /* 0x000fec0003800000 */
[----:B------:R-:W-:Y:S02]  /*18b0*/  FSETP.GTU.FTZ.AND P0, PT, |R3|, +INF , PT ;  /* 0x7f8000000300780b */ /* 0x000fe40003f1c200 */
[----:B------:R-:W-:Y:S02]  /*18c0*/  FSETP.GTU.FTZ.AND P1, PT, |R6|, +INF , PT ;  /* 0x7f8000000600780b */ /* 0x000fe40003f3c200 */
[----:B------:R-:W-:Y:S02]  /*18d0*/  MOV R0, R6 ;  /* 0x0000000600007202 */ /* 0x000fe40000000f00 */
[----:B------:R-:W-:-:S13]  /*18e0*/  PLOP3.LUT P0, PT, P0, P1, PT, 0xf8, 0x8f ;  /* 0x00000000008f781c */ /* 0x000fda0000703f70 */
[----:B------:R-:W-:Y:S05]  /*18f0*/  @P0 BRA `(.L_x_26) ;  /* 0x00000004004c0947 */ /* 0x000fea0003800000 */
[----:B------:R-:W-:-:S13]  /*1900*/  LOP3.LUT P0, RZ, R6, 0x7fffffff, R3, 0xc8, !PT ;  /* 0x7fffffff06ff7812 */ /* 0x000fda000780c803 */
[----:B------:R-:W-:Y:S05]  /*1910*/  @!P0 BRA `(.L_x_27) ;  /* 0x00000004003c8947 */ /* 0x000fea0003800000 */
[C---:B------:R-:W-:Y:S02]  /*1920*/  FSETP.NEU.FTZ.AND P3, PT, |R3|.reuse, +INF , PT ;  /* 0x7f8000000300780b */ /* 0x040fe40003f7d200 */
[----:B------:R-:W-:Y:S02]  /*1930*/  FSETP.NEU.FTZ.AND P1, PT, |R0|, +INF , PT ;  /* 0x7f8000000000780b */ /* 0x000fe40003f3d200 */
[----:B------:R-:W-:-:S11]  /*1940*/  FSETP.NEU.FTZ.AND P0, PT, |R3|, +INF , PT ;  /* 0x7f8000000300780b */ /* 0x000fd60003f1d200 */
[----:B------:R-:W-:Y:S05]  /*1950*/  @!P1 BRA !P3, `(.L_x_27) ;  /* 0x00000004002c9947 */ /* 0x000fea0005800000 */
[----:B------:R-:W-:-:S04]  /*1960*/  LOP3.LUT P3, RZ, R3, 0x7fffffff, RZ, 0xc0, !PT ;  /* 0x7fffffff03ff7812 */ /* 0x000fc8000786c0ff */
[----:B------:R-:W-:-:S13]  /*1970*/  PLOP3.LUT P1, PT, P1, P3, PT, 0x2f, 0xf2 ;  /* 0x0000000000f2781c */ /* 0x000fda0000f26577 */
[----:B------:R-:W-:Y:S05]  /*1980*/  @P1 BRA `(.L_x_28) ;  /* 0x0000000400181947 */ /* 0x000fea0003800000 */
[----:B------:R-:W-:-:S04]  /*1990*/  LOP3.LUT P1, RZ, R6, 0x7fffffff, RZ, 0xc0, !PT ;  /* 0x7fffffff06ff7812 */ /* 0x000fc8000782c0ff */
[----:B------:R-:W-:-:S13]  /*19a0*/  PLOP3.LUT P0, PT, P0, P1, PT, 0x2f, 0xf2 ;  /* 0x0000000000f2781c */ /* 0x000fda0000702577 */
[----:B------:R-:W-:Y:S05]  /*19b0*/  @P0 BRA `(.L_x_29) ;  /* 0x0000000400000947 */ /* 0x000fea0003800000 */
[----:B------:R-:W-:Y:S02]  /*19c0*/  ISETP.GE.AND P0, PT, R9, RZ, PT ;  /* 0x000000ff0900720c */ /* 0x000fe40003f06270 */
[----:B------:R-:W-:-:S11]  /*19d0*/  ISETP.GE.AND P1, PT, R8, RZ, PT ;  /* 0x000000ff0800720c */ /* 0x000fd60003f26270 */
[----:B------:R-:W-:Y:S01]  /*19e0*/  @P0 MOV R7, RZ ;  /* 0x000000ff00070202 */ /* 0x000fe20000000f00 */
[----:B------:R-:W-:Y:S02]  /*19f0*/  @!P0 IMAD.MOV.U32 R7, RZ, RZ, -0x40 ;  /* 0xffffffc0ff078424 */ /* 0x000fe400078e00ff */
[----:B------:R-:W-:Y:S01]  /*1a00*/  @!P0 FFMA R3, R3, 1.84467440737095516160e+19, RZ ;  /* 0x5f80000003038823 */ /* 0x000fe200000000ff */
[----:B------:R-:W-:Y:S02]  /*1a10*/  @!P1 FFMA R6, R0, 1.84467440737095516160e+19, RZ ;  /* 0x5f80000000069823 */ /* 0x000fe400000000ff */
[----:B------:R-:W-:-:S07]  /*1a20*/  @!P1 IADD3 R7, PT, PT, R7, 0x40, RZ ;  /* 0x0000004007079810 */ /* 0x000fce0007ffe0ff */
.L_x_25:
[----:B------:R-:W-:Y:S01]  /*1a30*/  LEA R9, R5, 0xc0800000, 0x17 ;  /* 0xc080000005097811 */ /* 0x000fe200078eb8ff */
[----:B------:R-:W-:Y:S03]  /*1a40*/  BSSY.RECONVERGENT B2, `(.L_x_30) ;  /* 0x0000036000027945 */ /* 0x000fe60003800200 */
[----:B------:R-:W-:Y:S01]  /*1a50*/  IADD3 R9, PT, PT, -R9, R6, RZ ;  /* 0x0000000609097210 */ /* 0x000fe20007ffe1ff */
[----:B------:R-:W-:-:S03]  /*1a60*/  VIADD R6, R10, 0xffffff81 ;  /* 0xffffff810a067836 */ /* 0x000fc60000000000 */
[----:B------:R-:W0:Y:S01]  /*1a70*/  MUFU.RCP R8, R9 ;  /* 0x0000000900087308 */ /* 0x000e220000001000 */
[----:B------:R-:W-:Y:S01]  /*1a80*/  FADD.FTZ R11, -R9, -RZ ;  /* 0x800000ff090b7221 */ /* 0x000fe20000010100 */
[C---:B------:R-:W-:Y:S01]  /*1a90*/  IMAD R0, R6.reuse, -0x800000, R3 ;  /* 0xff80000006007824 */ /* 0x040fe200078e0203 */
[----:B------:R-:W-:-:S04]  /*1aa0*/  IADD3 R6, PT, PT, R6, 0x7f, -R5 ;  /* 0x0000007f06067810 */ /* 0x000fc80007ffe805 */
[----:B------:R-:W-:Y:S01]  /*1ab0*/  IADD3 R6, PT, PT, R6, R7, RZ ;  /* 0x0000000706067210 */ /* 0x000fe20007ffe0ff */
[----:B0-----:R-:W-:-:S04]  /*1ac0*/  FFMA R13, R8, R11, 1 ;  /* 0x3f800000080d7423 */ /* 0x001fc8000000000b */
[----:B------:R-:W-:-:S04]  /*1ad0*/  FFMA R10, R8, R13, R8 ;  /* 0x0000000d080a7223 */ /* 0x000fc80000000008 */
[----:B------:R-:W-:-:S04]  /*1ae0*/  FFMA R3, R0, R10, RZ ;  /* 0x0000000a00037223 */ /* 0x000fc800000000ff */
[----:B------:R-:W-:-:S04]  /*1af0*/  FFMA R8, R11, R3, R0 ;  /* 0x000000030b087223 */ /* 0x000fc80000000000 */
[----:B------:R-:W-:-:S04]  /*1b00*/  FFMA R13, R10, R8, R3 ;  /* 0x000000080a0d7223 */ /* 0x000fc80000000003 */
[----:B------:R-:W-:-:S04]  /*1b10*/  FFMA R8, R11, R13, R0 ;  /* 0x0000000d0b087223 */ /* 0x000fc80000000000 */
[----:B------:R-:W-:-:S05]  /*1b20*/  FFMA R0, R10, R8, R13 ;  /* 0x000000080a007223 */ /* 0x000fca000000000d */
[----:B------:R-:W-:-:S04]  /*1b30*/  SHF.R.U32.HI R3, RZ, 0x17, R0 ;  /* 0x00000017ff037819 */ /* 0x000fc80000011600 */
[----:B------:R-:W-:-:S04]  /*1b40*/  LOP3.LUT R3, R3, 0xff, RZ, 0xc0, !PT ;  /* 0x000000ff03037812 */ /* 0x000fc800078ec0ff */
[----:B------:R-:W-:-:S05]  /*1b50*/  IADD3 R7, PT, PT, R3, R6, RZ ;  /* 0x0000000603077210 */ /* 0x000fca0007ffe0ff */
[----:B------:R-:W-:-:S05]  /*1b60*/  VIADD R3, R7, 0xffffffff ;  /* 0xffffffff07037836 */ /* 0x000fca0000000000 */
[----:B------:R-:W-:-:S13]  /*1b70*/  ISETP.GE.U32.AND P0, PT, R3, 0xfe, PT ;  /* 0x000000fe0300780c */ /* 0x000fda0003f06070 */
[----:B------:R-:W-:Y:S05]  /*1b80*/  @!P0 BRA `(.L_x_31) ;  /* 0x0000000000808947 */ /* 0x000fea0003800000 */
[----:B------:R-:W-:-:S13]  /*1b90*/  ISETP.GT.AND P0, PT, R7, 0xfe, PT ;  /* 0x000000fe0700780c */ /* 0x000fda0003f04270 */
[----:B------:R-:W-:Y:S05]  /*1ba0*/  @P0 BRA `(.L_x_32) ;  /* 0x00000000006c0947 */ /* 0x000fea0003800000 */
[----:B------:R-:W-:-:S13]  /*1bb0*/  ISETP.GE.AND P0, PT, R7, 0x1, PT ;  /* 0x000000010700780c */ /* 0x000fda0003f06270 */
[----:B------:R-:W-:Y:S05]  /*1bc0*/  @P0 BRA `(.L_x_33) ;  /* 0x0000000000740947 */ /* 0x000fea0003800000 */
[----:B------:R-:W-:Y:S02]  /*1bd0*/  ISETP.GE.AND P0, PT, R7, -0x18, PT ;  /* 0xffffffe80700780c */ /* 0x000fe40003f06270 */
[----:B------:R-:W-:-:S11]  /*1be0*/  LOP3.LUT R0, R0, 0x80000000, RZ, 0xc0, !PT ;  /* 0x8000000000007812 */ /* 0x000fd600078ec0ff */
[----:B------:R-:W-:Y:S05]  /*1bf0*/  @!P0 BRA `(.L_x_33) ;  /* 0x0000000000688947 */ /* 0x000fea0003800000 */
[CCC-:B------:R-:W-:Y:S01]  /*1c00*/  FFMA.RZ R3, R10.reuse, R8.reuse, R13.reuse ;  /* 0x000000080a037223 */ /* 0x1c0fe2000000c00d */
[CCC-:B------:R-:W-:Y:S01]  /*1c10*/  FFMA.RM R6, R10.reuse, R8.reuse, R13.reuse ;  /* 0x000000080a067223 */ /* 0x1c0fe2000000400d */
[C---:B------:R-:W-:Y:S02]  /*1c20*/  ISETP.NE.AND P3, PT, R7.reuse, RZ, PT ;  /* 0x000000ff0700720c */ /* 0x040fe40003f65270 */
[----:B------:R-:W-:Y:S02]  /*1c30*/  ISETP.NE.AND P1, PT, R7, RZ, PT ;  /* 0x000000ff0700720c */ /* 0x000fe40003f25270 */
[----:B------:R-:W-:Y:S01]  /*1c40*/  LOP3.LUT R5, R3, 0x7fffff, RZ, 0xc0, !PT ;  /* 0x007fffff03057812 */ /* 0x000fe200078ec0ff */
[----:B------:R-:W-:Y:S01]  /*1c50*/  FFMA.RP R3, R10, R8, R13 ;  /* 0x000000080a037223 */ /* 0x000fe2000000800d */
[----:B------:R-:W-:Y:S02]  /*1c60*/  IADD3 R8, PT, PT, R7, 0x20, RZ ;  /* 0x0000002007087810 */ /* 0x000fe40007ffe0ff */
[----:B------:R-:W-:-:S02]  /*1c70*/  LOP3.LUT R5, R5, 0x800000, RZ, 0xfc, !PT ;  /* 0x0080000005057812 */ /* 0x000fc400078efcff */
[----:B------:R-:W-:Y:S02]  /*1c80*/  IADD3 R7, PT, PT, -R7, RZ, RZ ;  /* 0x000000ff07077210 */ /* 0x000fe40007ffe1ff */
[----:B------:R-:W-:Y:S02]  /*1c90*/  SHF.L.U32 R8, R5, R8, RZ ;  /* 0x0000000805087219 */ /* 0x000fe400000006ff */
[----:B------:R-:W-:Y:S02]  /*1ca0*/  FSETP.NEU.FTZ.AND P0, PT, R3, R6, PT ;  /* 0x000000060300720b */ /* 0x000fe40003f1d000 */
[----:B------:R-:W-:Y:S02]  /*1cb0*/  SEL R6, R7, RZ, P3 ;  /* 0x000000ff07067207 */ /* 0x000fe40001800000 */
[----:B------:R-:W-:Y:S02]  /*1cc0*/  ISETP.NE.AND P1, PT, R8, RZ, P1 ;  /* 0x000000ff0800720c */ /* 0x000fe40000f25270 */
[----:B------:R-:W-:-:S02]  /*1cd0*/  SHF.R.U32.HI R6, RZ, R6, R5 ;  /* 0x00000006ff067219 */ /* 0x000fc40000011605 */
[----:B------:R-:W-:Y:S02]  /*1ce0*/  PLOP3.LUT P0, PT, P0, P1, PT, 0xf8, 0x8f ;  /* 0x00000000008f781c */ /* 0x000fe40000703f70 */
[----:B------:R-:W-:Y:S02]  /*1cf0*/  SHF.R.U32.HI R8, RZ, 0x1, R6 ;  /* 0x00000001ff087819 */ /* 0x000fe40000011606 */
[----:B------:R-:W-:-:S04]  /*1d00*/  SEL R3, RZ, 0x1, !P0 ;  /* 0x00000001ff037807 */ /* 0x000fc80004000000 */
[----:B------:R-:W-:-:S04]  /*1d10*/  LOP3.LUT R3, R3, 0x1, R8, 0xf8, !PT ;  /* 0x0000000103037812 */ /* 0x000fc800078ef808 */
[----:B------:R-:W-:-:S05]  /*1d20*/  LOP3.LUT R3, R3, R6, RZ, 0xc0, !PT ;  /* 0x0000000603037212 */ /* 0x000fca00078ec0ff */
[----:B------:R-:W-:-:S05]  /*1d30*/  IMAD.IADD R3, R8, 0x1, R3 ;  /* 0x0000000108037824 */ /* 0x000fca00078e0203 */
[----:B------:R-:W-:Y:S01]  /*1d40*/  LOP3.LUT R0, R3, R0, RZ, 0xfc, !PT ;  /* 0x0000000003007212 */ /* 0x000fe200078efcff */
[----:B------:R-:W-:Y:S06]  /*1d50*/  BRA `(.L_x_33) ;  /* 0x0000000000107947 */ /* 0x000fec0003800000 */
.L_x_32:
[----:B------:R-:W-:-:S04]  /*1d60*/  LOP3.LUT R0, R0, 0x80000000, RZ, 0xc0, !PT ;  /* 0x8000000000007812 */ /* 0x000fc800078ec0ff */
[----:B------:R-:W-:Y:S01]  /*1d70*/  LOP3.LUT R0, R0, 0x7f800000, RZ, 0xfc, !PT ;  /* 0x7f80000000007812 */ /* 0x000fe200078efcff */
[----:B------:R-:W-:Y:S06]  /*1d80*/  BRA `(.L_x_33) ;  /* 0x0000000000047947 */ /* 0x000fec0003800000 */
.L_x_31:
[----:B------:R-:W-:-:S07]  /*1d90*/  LEA R0, R6, R0, 0x17 ;  /* 0x0000000006007211 */ /* 0x000fce00078eb8ff */
.L_x_33:
[----:B------:R-:W-:Y:S05]  /*1da0*/  BSYNC.RECONVERGENT B2 ;  /* 0x0000000000027941 */ /* 0x000fea0003800200 */
.L_x_30:
[----:B------:R-:W-:Y:S05]  /*1db0*/  BRA `(.L_x_34) ;  /* 0x0000000000207947 */ /* 0x000fea0003800000 */
.L_x_29:
[----:B------:R-:W-:-:S04]  /*1dc0*/  LOP3.LUT R0, R6, 0x80000000, R3, 0x48, !PT ;  /* 0x8000000006007812 */ /* 0x000fc800078e4803 */
[----:B------:R-:W-:Y:S01]  /*1dd0*/  LOP3.LUT R0, R0, 0x7f800000, RZ, 0xfc, !PT ;  /* 0x7f80000000007812 */ /* 0x000fe200078efcff */
[----:B------:R-:W-:Y:S06]  /*1de0*/  BRA `(.L_x_34) ;  /* 0x0000000000147947 */ /* 0x000fec0003800000 */
.L_x_28:
[----:B------:R-:W-:Y:S01]  /*1df0*/  LOP3.LUT R0, R6, 0x80000000, R3, 0x48, !PT ;  /* 0x8000000006007812 */ /* 0x000fe200078e4803 */
[----:B------:R-:W-:Y:S06]  /*1e00*/  BRA `(.L_x_34) ;  /* 0x00000000000c7947 */ /* 0x000fec0003800000 */
.L_x_27:
[----:B------:R-:W0:Y:S01]  /*1e10*/  MUFU.RSQ R0, -QNAN ;  /* 0xffc0000000007908 */ /* 0x000e220000001400 */
[----:B------:R-:W-:Y:S05]  /*1e20*/  BRA `(.L_x_34) ;  /* 0x0000000000047947 */ /* 0x000fea0003800000 */
.L_x_26:
[----:B------:R-:W-:-:S07]  /*1e30*/  FADD.FTZ R0, R3, R0 ;  /* 0x0000000003007221 */ /* 0x000fce0000010000 */
.L_x_34:
[----:B------:R-:W-:Y:S05]  /*1e40*/  BSYNC.RECONVERGENT B1 ;  /* 0x0000000000017941 */ /* 0x000fea0003800200 */
.L_x_24:
[----:B------:R-:W-:-:S04]  /*1e50*/  HFMA2 R3, -RZ, RZ, 0, 0 ;  /* 0x00000000ff037431 */ /* 0x000fc800000001ff */
[----:B0-----:R-:W-:Y:S05]  /*1e60*/  RET.REL.NODEC R2 `(_Z13cuda_rms_normPfS_i) ;  /* 0xffffffe002647950 */ /* 0x001fea0003c3ffff */
.L_x_35:
[----:B------:R-:W-:-:S00]  /*1e70*/  BRA `(.L_x_35) ;  /* 0xfffffffc00fc7947 */ /* 0x000fc0000383ffff */
[----:B------:R-:W-:-:S00]  /*1e80*/  NOP ;  /* 0x0000000000007918 */ /* 0x000fc00000000000 */
[----:B------:R-:W-:-:S00]  /*1e90*/  NOP ;  /* 0x0000000000007918 */ /* 0x000fc00000000000 */
[----:B------:R-:W-:-:S00]  /*1ea0*/  NOP ;  /* 0x0000000000007918 */ /* 0x000fc00000000000 */
[----:B------:R-:W-:-:S00]  /*1eb0*/  NOP ;  /* 0x0000000000007918 */ /* 0x000fc00000000000 */
[----:B------:R-:W-:-:S00]  /*1ec0*/  NOP ;  /* 0x0000000000007918 */ /* 0x000fc00000000000 */
[----:B------:R-:W-:-:S00]  /*1ed0*/  NOP ;  /* 0x0000000000007918 */ /* 0x000fc00000000000 */
[----:B------:R-:W-:-:S00]  /*1ee0*/  NOP ;  /* 0x0000000000007918 */ /* 0x000fc00000000000 */
[----:B------:R-:W-:-:S00]  /*1ef0*/  NOP ;  /* 0x0000000000007918 */ /* 0x000fc00000000000 */
.L_x_38:


//--------------------- .nv.shared.reserved.0     --------------------------
	.section	.nv.shared.reserved.0,"aw",@nobits
	.weak		__nv_reservedSMEM_offset_0_alias
	.size		__nv_reservedSMEM_offset_0_alias, 0, 64
	.other		__nv_reservedSMEM_offset_0_alias,@"STO_CUDA_RESERVED_SHARED STV_DEFAULT"
__nv_reservedSMEM_offset_0_alias:
	.zero		0
	.zero		64


//--------------------- .nv.constant0._Z13cuda_rms_normPfS_i --------------------------
	.section	.nv.constant0._Z13cuda_rms_normPfS_i,"a",@progbits
	.sectionflags	@""
	.align	4
.nv.constant0._Z13cuda_rms_normPfS_i:
	.zero		916


//--------------------- SYMBOLS --------------------------

	.type		.nv.reservedSmem.offset0,@object
	.size		.nv.reservedSmem.offset0,0x4
